def attn_fwd(
    Q,
    K,
    V,
    Out,
    Lse,
    sm_scale,
    stride_qz,
    stride_qh,
    stride_qm,
    stride_qk,
    stride_kz,
    stride_kh,
    stride_kn,
    stride_kk,
    stride_vz,
    stride_vh,
    stride_vn,
    stride_vk,
    stride_oz,
    stride_oh,
    stride_om,
    stride_ok,
    seqlen_q,
    seqlen_k,
    BLOCK_M: tl.constexpr,
    BLOCK_N: tl.constexpr,
    HEAD_DIM: tl.constexpr,
    CAUSAL: tl.constexpr,
):
    start_m = tl.program_id(0)
    off_hz = tl.program_id(1)
    q_off = off_hz * stride_qh
    k_off = off_hz * stride_kh
    v_off = off_hz * stride_vh
    offs_m = start_m * BLOCK_M + tl.arange(0, BLOCK_M)
    offs_d = tl.arange(0, HEAD_DIM)
    offs_n = tl.arange(0, BLOCK_N)
    q_ptrs = Q + q_off + offs_m[:, None] * stride_qm + offs_d[None, :] * stride_qk
    k_ptrs = K + k_off + offs_d[:, None] * stride_kk + offs_n[None, :] * stride_kn
    v_ptrs = V + v_off + offs_n[:, None] * stride_vn + offs_d[None, :] * stride_vk
    m_i = tl.full([BLOCK_M], float("-inf"), dtype=tl.float32)
    l_i = tl.zeros([BLOCK_M], dtype=tl.float32) + 1.0
    acc = tl.zeros([BLOCK_M, HEAD_DIM], dtype=tl.float32)
    q = tl.load(q_ptrs)
    acc, l_i, m_i = _attn_fwd_inner(
        acc,
        l_i,
        m_i,
        q,
        k_ptrs,
        v_ptrs,
        sm_scale,
        stride_kn,
        stride_vn,
        start_m,
        seqlen_k,
        BLOCK_M,
        BLOCK_N,
        HEAD_DIM,
        CAUSAL,
    )
    acc = acc / l_i[:, None]
    lse = m_i + tl.math.log2(l_i) / 1.4426950408889634
    o_ptrs = (
        Out
        + off_hz * stride_oh
        + offs_m[:, None] * stride_om
        + offs_d[None, :] * stride_ok
    )
    tl.store(o_ptrs, acc.to(Out.dtype.element_ty))
    tl.store(Lse + off_hz * seqlen_q + offs_m, lse)

# config = {"BLOCK_M": 32, "BLOCK_N": 64, "HEAD_DIM": 64, "arch": "sm_100", "causal": true, "dtype": "fp8e4m3", "num_stages": 2, "num_warps": 8}
# arch = sm_100


// ===== COMPILED SASS (sm_100a) =====

	.target	sm_100a

	.elftype	@"ET_EXEC"


//--------------------- .note.nv.tkinfo           --------------------------
	.section	.note.nv.tkinfo,"",@"SHT_NOTE"
	.sectionflags	@"SHF_NOTE_NV_TKINFO"
	.tkinfo
        /*0018*/ 	.word	0x00000081
        /*0030*/ 	.string	""
        /*0030*/ 	.string	"ptxas-blackwell"
        /*0030*/ 	.string	"Cuda compilation tools, release 12.9, V12.9.86"
        /*0030*/ 	.string	"Build cuda_12.9.r12.9/compiler.36037853_0"
        /*0030*/ 	.string	"-v  -suppress-debug-info  -lineinfo  -arch sm_100a "



//--------------------- .note.nv.cuver            --------------------------
	.section	.note.nv.cuver,"",@"SHT_NOTE"
	.sectionflags	@"SHF_NOTE_NV_CUVER"
        /*0018*/ 	.short	0x0001
        /*001a*/ 	.short	0x0064
        /*001c*/ 	.short	0x0001
        /*001e*/ 	.short	0x0000
        /*0020*/ 	.short	0x0001
        /*0022*/ 	.short	0x0000


//--------------------- .nv.info                  --------------------------
	.section	.nv.info,"",@"SHT_CUDA_INFO"
	.align	4


	//----- nvinfo : EIATTR_REGCOUNT
	.align		4
        /*0000*/ 	.byte	0x04, 0x2f
        /*0002*/ 	.short	(.L_2 - .L_1)
	.align		4
.L_1:
        /*0004*/ 	.word	index@(attn_fwd)
        /*0008*/ 	.word	0x0000009d


	//----- nvinfo : EIATTR_FRAME_SIZE
	.align		4
.L_2:
        /*000c*/ 	.byte	0x04, 0x11
        /*000e*/ 	.short	(.L_4 - .L_3)
	.align		4
.L_3:
        /*0010*/ 	.word	index@(attn_fwd)
        /*0014*/ 	.word	0x00000000


	//----- nvinfo : EIATTR_MIN_STACK_SIZE
	.align		4
.L_4:
        /*0018*/ 	.byte	0x04, 0x12
        /*001a*/ 	.short	(.L_6 - .L_5)
	.align		4
.L_5:
        /*001c*/ 	.word	index@(attn_fwd)
        /*0020*/ 	.word	0x00000000
.L_6:


//--------------------- .nv.info.attn_fwd         --------------------------
	.section	.nv.info.attn_fwd,"",@"SHT_CUDA_INFO"
	.sectionflags	@""
	.align	4


	//----- nvinfo : EIATTR_CUDA_API_VERSION
	.align		4
        /*0000*/ 	.byte	0x04, 0x37
        /*0002*/ 	.short	(.L_8 - .L_7)
.L_7:
        /*0004*/ 	.word	0x00000081


	//----- nvinfo : EIATTR_KPARAM_INFO
	.align		4
.L_8:
        /*0008*/ 	.byte	0x04, 0x17
        /*000a*/ 	.short	(.L_10 - .L_9)
.L_9:
        /*000c*/ 	.word	0x00000000
        /*0010*/ 	.short	0x0019
        /*0012*/ 	.short	0x0080
        /*0014*/ 	.byte	0x00, 0xf4, 0x21, 0x00


	//----- nvinfo : EIATTR_KPARAM_INFO
	.align		4
.L_10:
        /*0018*/ 	.byte	0x04, 0x17
        /*001a*/ 	.short	(.L_12 - .L_11)
.L_11:
        /*001c*/ 	.word	0x00000000
        /*0020*/ 	.short	0x0018
        /*0022*/ 	.short	0x0078
        /*0024*/ 	.byte	0x00, 0xf4, 0x21, 0x00


	//----- nvinfo : EIATTR_KPARAM_INFO
	.align		4
.L_12:
        /*0028*/ 	.byte	0x04, 0x17
        /*002a*/ 	.short	(.L_14 - .L_13)
.L_13:
        /*002c*/ 	.word	0x00000000
        /*0030*/ 	.short	0x0017
        /*0032*/ 	.short	0x0070
        /*0034*/ 	.byte	0x00, 0xf0, 0x11, 0x00


	//----- nvinfo : EIATTR_KPARAM_INFO
	.align		4
.L_14:
        /*0038*/ 	.byte	0x04, 0x17
        /*003a*/ 	.short	(.L_16 - .L_15)
.L_15:
        /*003c*/ 	.word	0x00000000
        /*0040*/ 	.short	0x0016
        /*0042*/ 	.short	0x006c
        /*0044*/ 	.byte	0x00, 0xf0, 0x11, 0x00


	//----- nvinfo : EIATTR_KPARAM_INFO
	.align		4
.L_16:
        /*0048*/ 	.byte	0x04, 0x17
        /*004a*/ 	.short	(.L_18 - .L_17)
.L_17:
        /*004c*/ 	.word	0x00000000
        /*0050*/ 	.short	0x0015
        /*0052*/ 	.short	0x0068
        /*0054*/ 	.byte	0x00, 0xf0, 0x11, 0x00


	//----- nvinfo : EIATTR_KPARAM_INFO
	.align		4
.L_18:
        /*0058*/ 	.byte	0x04, 0x17
        /*005a*/ 	.short	(.L_20 - .L_19)
.L_19:
        /*005c*/ 	.word	0x00000000
        /*0060*/ 	.short	0x0014
        /*0062*/ 	.short	0x0064
        /*0064*/ 	.byte	0x00, 0xf0, 0x11, 0x00


	//----- nvinfo : EIATTR_KPARAM_INFO
	.align		4
.L_20:
        /*0068*/ 	.byte	0x04, 0x17
        /*006a*/ 	.short	(.L_22 - .L_21)
.L_21:
        /*006c*/ 	.word	0x00000000
        /*0070*/ 	.short	0x0013
        /*0072*/ 	.short	0x0060
        /*0074*/ 	.byte	0x00, 0xf0, 0x11, 0x00


	//----- nvinfo : EIATTR_KPARAM_INFO
	.align		4
.L_22:
        /*0078*/ 	.byte	0x04, 0x17
        /*007a*/ 	.short	(.L_24 - .L_23)
.L_23:
        /*007c*/ 	.word	0x00000000
        /*0080*/ 	.short	0x0012
        /*0082*/ 	.short	0x005c
        /*0084*/ 	.byte	0x00, 0xf0, 0x11, 0x00


	//----- nvinfo : EIATTR_KPARAM_INFO
	.align		4
.L_24:
        /*0088*/ 	.byte	0x04, 0x17
        /*008a*/ 	.short	(.L_26 - .L_25)
.L_25:
        /*008c*/ 	.word	0x00000000
        /*0090*/ 	.short	0x0011
        /*0092*/ 	.short	0x0058
        /*0094*/ 	.byte	0x00, 0xf0, 0x11, 0x00


	//----- nvinfo : EIATTR_KPARAM_INFO
	.align		4
.L_26:
        /*0098*/ 	.byte	0x04, 0x17
        /*009a*/ 	.short	(.L_28 - .L_27)
.L_27:
        /*009c*/ 	.word	0x00000000
        /*00a0*/ 	.short	0x0010
        /*00a2*/ 	.short	0x0054
        /*00a4*/ 	.byte	0x00, 0xf0, 0x11, 0x00


	//----- nvinfo : EIATTR_KPARAM_INFO
	.align		4
.L_28:
        /*00a8*/ 	.byte	0x04, 0x17
        /*00aa*/ 	.short	(.L_30 - .L_29)
.L_29:
        /*00ac*/ 	.word	0x00000000
        /*00b0*/ 	.short	0x000f
        /*00b2*/ 	.short	0x0050
        /*00b4*/ 	.byte	0x00, 0xf0, 0x11, 0x00


	//----- nvinfo : EIATTR_KPARAM_INFO
	.align		4
.L_30:
        /*00b8*/ 	.byte	0x04, 0x17
        /*00ba*/ 	.short	(.L_32 - .L_31)
.L_31:
        /*00bc*/ 	.word	0x00000000
        /*00c0*/ 	.short	0x000e
        /*00c2*/ 	.short	0x004c
        /*00c4*/ 	.byte	0x00, 0xf0, 0x11, 0x00


	//----- nvinfo : EIATTR_KPARAM_INFO
	.align		4
.L_32:
        /*00c8*/ 	.byte	0x04, 0x17
        /*00ca*/ 	.short	(.L_34 - .L_33)
.L_33:
        /*00cc*/ 	.word	0x00000000
        /*00d0*/ 	.short	0x000d
        /*00d2*/ 	.short	0x0048
        /*00d4*/ 	.byte	0x00, 0xf0, 0x11, 0x00


	//----- nvinfo : EIATTR_KPARAM_INFO
	.align		4
.L_34:
        /*00d8*/ 	.byte	0x04, 0x17
        /*00da*/ 	.short	(.L_36 - .L_35)
.L_35:
        /*00dc*/ 	.word	0x00000000
        /*00e0*/ 	.short	0x000c
        /*00e2*/ 	.short	0x0044
        /*00e4*/ 	.byte	0x00, 0xf0, 0x11, 0x00


	//----- nvinfo : EIATTR_KPARAM_INFO
	.align		4
.L_36:
        /*00e8*/ 	.byte	0x04, 0x17
        /*00ea*/ 	.short	(.L_38 - .L_37)
.L_37:
        /*00ec*/ 	.word	0x00000000
        /*00f0*/ 	.short	0x000b
        /*00f2*/ 	.short	0x0040
        /*00f4*/ 	.byte	0x00, 0xf0, 0x11, 0x00


	//----- nvinfo : EIATTR_KPARAM_INFO
	.align		4
.L_38:
        /*00f8*/ 	.byte	0x04, 0x17
        /*00fa*/ 	.short	(.L_40 - .L_39)
.L_39:
        /*00fc*/ 	.word	0x00000000
        /*0100*/ 	.short	0x000a
        /*0102*/ 	.short	0x003c
        /*0104*/ 	.byte	0x00, 0xf0, 0x11, 0x00


	//----- nvinfo : EIATTR_KPARAM_INFO
	.align		4
.L_40:
        /*0108*/ 	.byte	0x04, 0x17
        /*010a*/ 	.short	(.L_42 - .L_41)
.L_41:
        /*010c*/ 	.word	0x00000000
        /*0110*/ 	.short	0x0009
        /*0112*/ 	.short	0x0038
        /*0114*/ 	.byte	0x00, 0xf0, 0x11, 0x00


	//----- nvinfo : EIATTR_KPARAM_INFO
	.align		4
.L_42:
        /*0118*/ 	.byte	0x04, 0x17
        /*011a*/ 	.short	(.L_44 - .L_43)
.L_43:
        /*011c*/ 	.word	0x00000000
        /*0120*/ 	.short	0x0008
        /*0122*/ 	.short	0x0034
        /*0124*/ 	.byte	0x00, 0xf0, 0x11, 0x00


	//----- nvinfo : EIATTR_KPARAM_INFO
	.align		4
.L_44:
        /*0128*/ 	.byte	0x04, 0x17
        /*012a*/ 	.short	(.L_46 - .L_45)
.L_45:
        /*012c*/ 	.word	0x00000000
        /*0130*/ 	.short	0x0007
        /*0132*/ 	.short	0x0030
        /*0134*/ 	.byte	0x00, 0xf0, 0x11, 0x00


	//----- nvinfo : EIATTR_KPARAM_INFO
	.align		4
.L_46:
        /*0138*/ 	.byte	0x04, 0x17
        /*013a*/ 	.short	(.L_48 - .L_47)
.L_47:
        /*013c*/ 	.word	0x00000000
        /*0140*/ 	.short	0x0006
        /*0142*/ 	.short	0x002c
        /*0144*/ 	.byte	0x00, 0xf0, 0x11, 0x00


	//----- nvinfo : EIATTR_KPARAM_INFO
	.align		4
.L_48:
        /*0148*/ 	.byte	0x04, 0x17
        /*014a*/ 	.short	(.L_50 - .L_49)
.L_49:
        /*014c*/ 	.word	0x00000000
        /*0150*/ 	.short	0x0005
        /*0152*/ 	.short	0x0028
        /*0154*/ 	.byte	0x00, 0xf0, 0x11, 0x00


	//----- nvinfo : EIATTR_KPARAM_INFO
	.align		4
.L_50:
        /*0158*/ 	.byte	0x04, 0x17
        /*015a*/ 	.short	(.L_52 - .L_51)
.L_51:
        /*015c*/ 	.word	0x00000000
        /*0160*/ 	.short	0x0004
        /*0162*/ 	.short	0x0020
        /*0164*/ 	.byte	0x00, 0xf4, 0x21, 0x00


	//----- nvinfo : EIATTR_KPARAM_INFO
	.align		4
.L_52:
        /*0168*/ 	.byte	0x04, 0x17
        /*016a*/ 	.short	(.L_54 - .L_53)
.L_53:
        /*016c*/ 	.word	0x00000000
        /*0170*/ 	.short	0x0003
        /*0172*/ 	.short	0x0018
        /*0174*/ 	.byte	0x00, 0xf4, 0x21, 0x00


	//----- nvinfo : EIATTR_KPARAM_INFO
	.align		4
.L_54:
        /*0178*/ 	.byte	0x04, 0x17
        /*017a*/ 	.short	(.L_56 - .L_55)
.L_55:
        /*017c*/ 	.word	0x00000000
        /*0180*/ 	.short	0x0002
        /*0182*/ 	.short	0x0010
        /*0184*/ 	.byte	0x00, 0xf4, 0x21, 0x00


	//----- nvinfo : EIATTR_KPARAM_INFO
	.align		4
.L_56:
        /*0188*/ 	.byte	0x04, 0x17
        /*018a*/ 	.short	(.L_58 - .L_57)
.L_57:
        /*018c*/ 	.word	0x00000000
        /*0190*/ 	.short	0x0001
        /*0192*/ 	.short	0x0008
        /*0194*/ 	.byte	0x00, 0xf4, 0x21, 0x00


	//----- nvinfo : EIATTR_KPARAM_INFO
	.align		4
.L_58:
        /*0198*/ 	.byte	0x04, 0x17
        /*019a*/ 	.short	(.L_60 - .L_59)
.L_59:
        /*019c*/ 	.word	0x00000000
        /*01a0*/ 	.short	0x0000
        /*01a2*/ 	.short	0x0000
        /*01a4*/ 	.byte	0x00, 0xf4, 0x21, 0x00


	//----- nvinfo : EIATTR_SPARSE_MMA_MASK
	.align		4
.L_60:
        /*01a8*/ 	.byte	0x03, 0x50
        /*01aa*/ 	.short	0x0000


	//----- nvinfo : EIATTR_MAXREG_COUNT
	.align		4
        /*01ac*/ 	.byte	0x03, 0x1b
        /*01ae*/ 	.short	0x00ff


	//----- nvinfo : EIATTR_NUM_BARRIERS
	.align		4
        /*01b0*/ 	.byte	0x02, 0x4c
        /*01b2*/ 	.byte	0x01
	.zero		1


	//----- nvinfo : EIATTR_COOP_GROUP_MASK_REGIDS
	.align		4
        /*01b4*/ 	.byte	0x04, 0x29
        /*01b6*/ 	.short	(.L_62 - .L_61)


	//   ....[0]....
.L_61:
        /*01b8*/ 	.word	0xffffffff


	//   ....[1]....
        /*01bc*/ 	.word	0xffffffff


	//   ....[2]....
        /*01c0*/ 	.word	0xffffffff


	//   ....[3]....
        /*01c4*/ 	.word	0xffffffff


	//   ....[4]....
        /*01c8*/ 	.word	0xffffffff


	//   ....[5]....
        /*01cc*/ 	.word	0xffffffff


	//   ....[6]....
        /*01d0*/ 	.word	0xffffffff


	//   ....[7]....
        /*01d4*/ 	.word	0xffffffff


	//   ....[8]....
        /*01d8*/ 	.word	0xffffffff


	//   ....[9]....
        /*01dc*/ 	.word	0xffffffff


	//   ....[10]....
        /*01e0*/ 	.word	0xffffffff


	//   ....[11]....
        /*01e4*/ 	.word	0xffffffff


	//   ....[12]....
        /*01e8*/ 	.word	0xffffffff


	//   ....[13]....
        /*01ec*/ 	.word	0xffffffff


	//   ....[14]....
        /*01f0*/ 	.word	0xffffffff


	//   ....[15]....
        /*01f4*/ 	.word	0xffffffff


	//   ....[16]....
        /*01f8*/ 	.word	0xffffffff


	//   ....[17]....
        /*01fc*/ 	.word	0xffffffff


	//   ....[18]....
        /*0200*/ 	.word	0xffffffff


	//   ....[19]....
        /*0204*/ 	.word	0xffffffff


	//   ....[20]....
        /*0208*/ 	.word	0xffffffff


	//   ....[21]....
        /*020c*/ 	.word	0xffffffff


	//----- nvinfo : EIATTR_COOP_GROUP_INSTR_OFFSETS
	.align		4
.L_62:
        /*0210*/ 	.byte	0x04, 0x28
        /*0212*/ 	.short	(.L_64 - .L_63)


	//   ....[0]....
.L_63:
        /*0214*/ 	.word	0x00001bd0


	//   ....[1]....
        /*0218*/ 	.word	0x00001be0


	//   ....[2]....
        /*021c*/ 	.word	0x00001bf0


	//   ....[3]....
        /*0220*/ 	.word	0x00001c00


	//   ....[4]....
        /*0224*/ 	.word	0x00001c50


	//   ....[5]....
        /*0228*/ 	.word	0x00001c60


	//   ....[6]....
        /*022c*/ 	.word	0x00001c70


	//   ....[7]....
        /*0230*/ 	.word	0x00001c80


	//   ....[8]....
        /*0234*/ 	.word	0x00001d90


	//   ....[9]....
        /*0238*/ 	.word	0x00001db0


	//   ....[10]....
        /*023c*/ 	.word	0x00001dd0


	//   ....[11]....
        /*0240*/ 	.word	0x00001ff0


	//   ....[12]....
        /*0244*/ 	.word	0x00002030


	//   ....[13]....
        /*0248*/ 	.word	0x00002090


	//   ....[14]....
        /*024c*/ 	.word	0x000020c0


	//   ....[15]....
        /*0250*/ 	.word	0x00002110


	//   ....[16]....
        /*0254*/ 	.word	0x00002150


	//   ....[17]....
        /*0258*/ 	.word	0x000021d0


	//   ....[18]....
        /*025c*/ 	.word	0x000021e0


	//   ....[19]....
        /*0260*/ 	.word	0x000022f0


	//   ....[20]....
        /*0264*/ 	.word	0x00002310


	//   ....[21]....
        /*0268*/ 	.word	0x00002350


	//----- nvinfo : EIATTR_VRC_CTA_INIT_COUNT
	.align		4
.L_64:
        /*026c*/ 	.byte	0x02, 0x4a
	.zero		1
	.zero		1


	//----- nvinfo : EIATTR_EXIT_INSTR_OFFSETS
	.align		4
        /*0270*/ 	.byte	0x04, 0x1c
        /*0272*/ 	.short	(.L_66 - .L_65)


	//   ....[0]....
.L_65:
        /*0274*/ 	.word	0x00003f00


	//   ....[1]....
        /*0278*/ 	.word	0x00003f30


	//----- nvinfo : EIATTR_REQNTID
	.align		4
.L_66:
        /*027c*/ 	.byte	0x04, 0x10
        /*027e*/ 	.short	(.L_68 - .L_67)
.L_67:
        /*0280*/ 	.word	0x00000100
        /*0284*/ 	.word	0x00000001
        /*0288*/ 	.word	0x00000001


	//----- nvinfo : EIATTR_CRS_STACK_SIZE
	.align		4
.L_68:
        /*028c*/ 	.byte	0x04, 0x1e
        /*028e*/ 	.short	(.L_70 - .L_69)
.L_69:
        /*0290*/ 	.word	0x00000000


	//----- nvinfo : EIATTR_CBANK_PARAM_SIZE
	.align		4
.L_70:
        /*0294*/ 	.byte	0x03, 0x19
        /*0296*/ 	.short	0x0088


	//----- nvinfo : EIATTR_PARAM_CBANK
	.align		4
        /*0298*/ 	.byte	0x04, 0x0a
        /*029a*/ 	.short	(.L_72 - .L_71)
	.align		4
.L_71:
        /*029c*/ 	.word	index@(.nv.constant0.attn_fwd)
        /*02a0*/ 	.short	0x0380
        /*02a2*/ 	.short	0x0088


	//----- nvinfo : EIATTR_SW_WAR
	.align		4
.L_72:
        /*02a4*/ 	.byte	0x04, 0x36
        /*02a6*/ 	.short	(.L_74 - .L_73)
.L_73:
        /*02a8*/ 	.word	0x00000008
.L_74:


//--------------------- .nv.compat                --------------------------
	.section	.nv.compat,"",@"SHT_CUDA_COMPAT_INFO"
	.align	4
        /*0000*/ 	.byte	0x02, 0x02, 0x02, 0x00, 0x02, 0x05, 0x05, 0x00, 0x02, 0x03, 0x00, 0x00, 0x02, 0x06, 0x01, 0x00


//--------------------- .nv.callgraph             --------------------------
	.section	.nv.callgraph,"",@"SHT_CUDA_CALLGRAPH"
	.align	4
	.sectionentsize	8
	.align		4
        /*0000*/ 	.word	0x00000000
	.align		4
        /*0004*/ 	.word	0xffffffff
	.align		4
        /*0008*/ 	.word	0x00000000
	.align		4
        /*000c*/ 	.word	0xfffffffe
	.align		4
        /*0010*/ 	.word	0x00000000
	.align		4
        /*0014*/ 	.word	0xfffffffd
	.align		4
        /*0018*/ 	.word	0x00000000
	.align		4
        /*001c*/ 	.word	0xfffffffc


//--------------------- .nv.constant4             --------------------------
	.section	.nv.constant4,"a",@progbits
	.align	8
	.align		8
.nv.constant4:
        /*0000*/ 	.dword	_$_str


//--------------------- .text.attn_fwd            --------------------------
	.section	.text.attn_fwd,"ax",@progbits
	.align	128
        .global         attn_fwd
        .type           attn_fwd,@function
        .size           attn_fwd,(.L_x_11 - attn_fwd)
        .other          attn_fwd,@"STO_CUDA_ENTRY STV_DEFAULT"
attn_fwd:
.text.attn_fwd:
[----:B------:R-:W0:Y:S01]  /*0000*/  LDC R1, c[0x0][0x37c] ;  /* 0x0000df00ff017b82 */ /* 0x000e220000000800 */
[----:B------:R-:W1:Y:S07]  /*0010*/  S2R R137, SR_CTAID.X ;  /* 0x0000000000897919 */ /* 0x000e6e0000002500 */
[----:B------:R-:W2:Y:S01]  /*0020*/  S2UR UR14, SR_CTAID.Y ;  /* 0x00000000000e79c3 */ /* 0x000ea20000002600 */
[----:B------:R-:W2:Y:S01]  /*0030*/  LDCU.64 UR4, c[0x0][0x3b0] ;  /* 0x00007600ff0477ac */ /* 0x000ea20008000a00 */
[----:B------:R-:W3:Y:S01]  /*0040*/  S2R R54, SR_TID.X ;  /* 0x0000000000367919 */ /* 0x000ee20000002100 */
[----:B------:R-:W4:Y:S05]  /*0050*/  LDCU.64 UR12, c[0x0][0x358] ;  /* 0x00006b00ff0c77ac */ /* 0x000f2a0008000a00 */
[----:B------:R-:W5:Y:S08]  /*0060*/  LDC R14, c[0x0][0x3b8] ;  /* 0x0000ee00ff0e7b82 */ /* 0x000f700000000800 */
[----:B------:R-:W0:Y:S01]  /*0070*/  LDC.64 R6, c[0x0][0x380] ;  /* 0x0000e000ff067b82 */ /* 0x000e220000000a00 */
[----:B--2---:R-:W-:Y:S01]  /*0080*/  UIMAD UR4, UR14, UR4, URZ ;  /* 0x000000040e0472a4 */ /* 0x004fe2000f8e02ff */
[----:B-1----:R-:W-:Y:S01]  /*0090*/  IMAD.SHL.U32 R137, R137, 0x20, RZ ;  /* 0x0000002089897824 */ /* 0x002fe200078e00ff */
[----:B---3--:R-:W-:-:S04]  /*00a0*/  SHF.R.U32.HI R0, RZ, 0x5, R54 ;  /* 0x00000005ff007819 */ /* 0x008fc80000011636 */
[----:B------:R-:W-:Y:S02]  /*00b0*/  LOP3.LUT R146, R137, 0x1f, R54, 0xf8, !PT ;  /* 0x0000001f89927812 */ /* 0x000fe400078ef836 */
[----:B------:R-:W-:-:S03]  /*00c0*/  SGXT.U32 R0, R0, 0x3 ;  /* 0x000000030000781a */ /* 0x000fc60000000000 */
[----:B------:R-:W-:Y:S01]  /*00d0*/  IMAD R3, R146, UR5, RZ ;  /* 0x0000000592037c24 */ /* 0x000fe2000f8e02ff */
[----:B------:R-:W-:Y:S01]  /*00e0*/  USHF.R.S32.HI UR5, URZ, 0x1f, UR4 ;  /* 0x0000001fff057899 */ /* 0x000fe20008011404 */
[----:B-----5:R-:W-:-:S03]  /*00f0*/  IMAD R0, R0, R14, RZ ;  /* 0x0000000e00007224 */ /* 0x020fc600078e02ff */
[----:B0-----:R-:W-:Y:S01]  /*0100*/  IADD3 R17, P0, P1, R3, UR4, R6 ;  /* 0x0000000403117c10 */ /* 0x001fe2000f91e006 */
[----:B------:R-:W-:Y:S01]  /*0110*/  IMAD R5, R14, 0x8, R0 ;  /* 0x000000080e057824 */ /* 0x000fe200078e0200 */
[----:B------:R-:W-:-:S04]  /*0120*/  SHF.R.S32.HI R2, RZ, 0x1f, R3 ;  /* 0x0000001fff027819 */ /* 0x000fc80000011403 */
[----:B------:R-:W-:Y:S01]  /*0130*/  IADD3.X R18, PT, PT, R2, UR5, R7, P0, P1 ;  /* 0x0000000502127c10 */ /* 0x000fe200087e2407 */
[----:B------:R-:W-:Y:S01]  /*0140*/  IMAD R7, R14, 0x8, R5 ;  /* 0x000000080e077824 */ /* 0x000fe200078e0205 */
[CC--:B------:R-:W-:Y:S02]  /*0150*/  IADD3 R2, P0, PT, R0.reuse, R17.reuse, RZ ;  /* 0x0000001100027210 */ /* 0x0c0fe40007f1e0ff */
[-C--:B------:R-:W-:Y:S02]  /*0160*/  IADD3 R4, P1, PT, R5, R17.reuse, RZ ;  /* 0x0000001105047210 */ /* 0x080fe40007f3e0ff */
[-C--:B------:R-:W-:Y:S01]  /*0170*/  LEA.HI.X.SX32 R3, R0, R18.reuse, 0x1, P0 ;  /* 0x0000001200037211 */ /* 0x080fe200000f0eff */
[C---:B------:R-:W-:Y:S01]  /*0180*/  IMAD R0, R14.reuse, 0x8, R7 ;  /* 0x000000080e007824 */ /* 0x040fe200078e0207 */
[-C--:B------:R-:W-:Y:S02]  /*0190*/  IADD3 R6, P0, PT, R7, R17.reuse, RZ ;  /* 0x0000001107067210 */ /* 0x080fe40007f1e0ff */
[-C--:B------:R-:W-:Y:S01]  /*01a0*/  LEA.HI.X.SX32 R5, R5, R18.reuse, 0x1, P1 ;  /* 0x0000001205057211 */ /* 0x080fe200008f0eff */
[----:B----4-:R0:W2:Y:S01]  /*01b0*/  LDG.E.U8 R15, desc[UR12][R2.64] ;  /* 0x0000000c020f7981 */ /* 0x0100a2000c1e1100 */
[-C--:B------:R-:W-:Y:S01]  /*01c0*/  LEA.HI.X.SX32 R7, R7, R18.reuse, 0x1, P0 ;  /* 0x0000001207077211 */ /* 0x080fe200000f0eff */
[----:B------:R-:W-:Y:S01]  /*01d0*/  IMAD R11, R14, 0x8, R0 ;  /* 0x000000080e0b7824 */ /* 0x000fe200078e0200 */
[CC--:B------:R-:W-:Y:S01]  /*01e0*/  IADD3 R8, P0, PT, R0.reuse, R17.reuse, RZ ;  /* 0x0000001100087210 */ /* 0x0c0fe20007f1e0ff */
[----:B------:R1:W2:Y:S03]  /*01f0*/  LDG.E.U8 R16, desc[UR12][R4.64] ;  /* 0x0000000c04107981 */ /* 0x0002a6000c1e1100 */
[-C--:B------:R-:W-:Y:S01]  /*0200*/  LEA.HI.X.SX32 R9, R0, R18.reuse, 0x1, P0 ;  /* 0x0000001200097211 */ /* 0x080fe200000f0eff */
[C---:B------:R-:W-:Y:S01]  /*0210*/  IMAD R0, R14.reuse, 0x8, R11 ;  /* 0x000000080e007824 */ /* 0x040fe200078e020b */
[CC--:B------:R-:W-:Y:S01]  /*0220*/  IADD3 R10, P0, PT, R11.reuse, R17.reuse, RZ ;  /* 0x000000110b0a7210 */ /* 0x0c0fe20007f1e0ff */
[----:B------:R3:W4:Y:S02]  /*0230*/  LDG.E.U8 R6, desc[UR12][R6.64] ;  /* 0x0000000c06067981 */ /* 0x000724000c1e1100 */
[----:B------:R-:W-:Y:S01]  /*0240*/  IMAD R13, R14, 0x8, R0 ;  /* 0x000000080e0d7824 */ /* 0x000fe200078e0200 */
[-C--:B------:R-:W-:Y:S01]  /*0250*/  LEA.HI.X.SX32 R11, R11, R18.reuse, 0x1, P0 ;  /* 0x000000120b0b7211 */ /* 0x080fe200000f0eff */
[----:B------:R-:W4:Y:S01]  /*0260*/  LDG.E.U8 R9, desc[UR12][R8.64] ;  /* 0x0000000c08097981 */ /* 0x000f22000c1e1100 */
[-C--:B0-----:R-:W-:Y:S01]  /*0270*/  IADD3 R2, P0, PT, R0, R17.reuse, RZ ;  /* 0x0000001100027210 */ /* 0x081fe20007f1e0ff */
[----:B------:R-:W-:Y:S01]  /*0280*/  IMAD R14, R14, 0x8, R13 ;  /* 0x000000080e0e7824 */ /* 0x000fe200078e020d */
[----:B------:R-:W-:Y:S01]  /*0290*/  IADD3 R12, P1, PT, R13, R17, RZ ;  /* 0x000000110d0c7210 */ /* 0x000fe20007f3e0ff */
[----:B------:R-:W5:Y:S01]  /*02a0*/  LDG.E.U8 R10, desc[UR12][R10.64] ;  /* 0x0000000c0a0a7981 */ /* 0x000f62000c1e1100 */
[----:B------:R-:W-:-:S02]  /*02b0*/  LEA.HI.X.SX32 R3, R0, R18, 0x1, P0 ;  /* 0x0000001200037211 */ /* 0x000fc400000f0eff */
[C---:B-1----:R-:W-:Y:S02]  /*02c0*/  IADD3 R4, P0, PT, R14.reuse, R17, RZ ;  /* 0x000000110e047210 */ /* 0x042fe40007f1e0ff */
[-C--:B------:R-:W-:Y:S02]  /*02d0*/  LEA.HI.X.SX32 R13, R13, R18.reuse, 0x1, P1 ;  /* 0x000000120d0d7211 */ /* 0x080fe400008f0eff */
[----:B------:R-:W-:Y:S01]  /*02e0*/  LEA.HI.X.SX32 R5, R14, R18, 0x1, P0 ;  /* 0x000000120e057211 */ /* 0x000fe200000f0eff */
[----:B------:R0:W5:Y:S04]  /*02f0*/  LDG.E.U8 R3, desc[UR12][R2.64] ;  /* 0x0000000c02037981 */ /* 0x000168000c1e1100 */
[----:B------:R-:W5:Y:S04]  /*0300*/  LDG.E.U8 R12, desc[UR12][R12.64] ;  /* 0x0000000c0c0c7981 */ /* 0x000f68000c1e1100 */
[----:B------:R-:W5:Y:S01]  /*0310*/  LDG.E.U8 R5, desc[UR12][R4.64] ;  /* 0x0000000c04057981 */ /* 0x000f62000c1e1100 */
[----:B------:R-:W1:Y:S01]  /*0320*/  S2UR UR7, SR_CgaCtaId ;  /* 0x00000000000779c3 */ /* 0x000e620000008800 */
[----:B------:R-:W-:Y:S01]  /*0330*/  VIADD R145, R137, 0x20 ;  /* 0x0000002089917836 */ /* 0x000fe20000000000 */
[C---:B------:R-:W-:Y:S01]  /*0340*/  LOP3.LUT R0, R54.reuse, 0xc0, RZ, 0xc0, !PT ;  /* 0x000000c036007812 */ /* 0x040fe200078ec0ff */
[----:B------:R-:W-:Y:S01]  /*0350*/  UMOV UR4, 0x400 ;  /* 0x0000040000047882 */ /* 0x000fe20000000000 */
[----:B---3--:R-:W-:-:S02]  /*0360*/  IMAD.SHL.U32 R7, R54, 0x2, RZ ;  /* 0x0000000236077824 */ /* 0x008fc400078e00ff */
[----:B------:R-:W-:Y:S02]  /*0370*/  SHF.R.U32.HI R0, RZ, 0x2, R0 ;  /* 0x00000002ff007819 */ /* 0x000fe40000011600 */
[----:B------:R-:W-:Y:S02]  /*0380*/  ISETP.GE.AND P0, PT, R145, 0x1, PT ;  /* 0x000000019100780c */ /* 0x000fe40003f06270 */
[----:B------:R-:W-:Y:S01]  /*0390*/  LOP3.LUT R0, R0, 0x1fe, R7, 0x78, !PT ;  /* 0x000001fe00007812 */ /* 0x000fe200078e7807 */
[----:B-1----:R-:W-:Y:S01]  /*03a0*/  ULEA UR7, UR7, UR4, 0x18 ;  /* 0x0000000407077291 */ /* 0x002fe2000f8ec0ff */
[----:B------:R-:W-:Y:S01]  /*03b0*/  IMAD.MOV.U32 R147, RZ, RZ, -0x800000 ;  /* 0xff800000ff937424 */ /* 0x000fe200078e00ff */
[----:B------:R-:W-:Y:S01]  /*03c0*/  CS2R R68, SRZ ;  /* 0x0000000000447805 */ /* 0x000fe2000001ff00 */
[----:B------:R-:W-:Y:S01]  /*03d0*/  IMAD.MOV.U32 R152, RZ, RZ, -0x800000 ;  /* 0xff800000ff987424 */ /* 0x000fe200078e00ff */
[----:B------:R-:W-:Y:S01]  /*03e0*/  CS2R R70, SRZ ;  /* 0x0000000000467805 */ /* 0x000fe2000001ff00 */
[----:B------:R-:W-:Y:S01]  /*03f0*/  IMAD.MOV.U32 R153, RZ, RZ, -0x800000 ;  /* 0xff800000ff997424 */ /* 0x000fe200078e00ff */
[----:B------:R-:W-:Y:S01]  /*0400*/  CS2R R72, SRZ ;  /* 0x0000000000487805 */ /* 0x000fe2000001ff00 */
[----:B------:R-:W-:Y:S01]  /*0410*/  IMAD.MOV.U32 R154, RZ, RZ, -0x800000 ;  /* 0xff800000ff9a7424 */ /* 0x000fe200078e00ff */
[----:B------:R-:W-:Y:S01]  /*0420*/  CS2R R74, SRZ ;  /* 0x00000000004a7805 */ /* 0x000fe2000001ff00 */
[----:B------:R-:W-:Y:S01]  /*0430*/  IMAD.MOV.U32 R150, RZ, RZ, 0x3f800000 ;  /* 0x3f800000ff967424 */ /* 0x000fe200078e00ff */
[----:B------:R-:W-:Y:S01]  /*0440*/  LOP3.LUT R131, R54, 0x1c, RZ, 0xc0, !PT ;  /* 0x0000001c36837812 */ /* 0x000fe200078ec0ff */
[----:B------:R-:W-:-:S02]  /*0450*/  IMAD.MOV.U32 R151, RZ, RZ, 0x3f800000 ;  /* 0x3f800000ff977424 */ /* 0x000fc400078e00ff */
[----:B------:R-:W-:Y:S02]  /*0460*/  IMAD.MOV.U32 R148, RZ, RZ, 0x3f800000 ;  /* 0x3f800000ff947424 */ /* 0x000fe400078e00ff */
[----:B------:R-:W-:Y:S02]  /*0470*/  IMAD.MOV.U32 R149, RZ, RZ, 0x3f800000 ;  /* 0x3f800000ff957424 */ /* 0x000fe400078e00ff */
[----:B--2---:R-:W-:-:S05]  /*0480*/  IMAD R15, R16, 0x100, R15 ;  /* 0x00000100100f7824 */ /* 0x004fca00078e020f */
[----:B------:R-:W-:Y:S01]  /*0490*/  F2FP.F16.E4M3.UNPACK_B R15, R15 ;  /* 0x0000000fff0f723e */ /* 0x000fe200020006ff */
[----:B----4-:R-:W-:-:S03]  /*04a0*/  IMAD R6, R9, 0x100, R6 ;  /* 0x0000010009067824 */ /* 0x010fc600078e0206 */
[----:B0-----:R-:W-:Y:S02]  /*04b0*/  PRMT R2, R15, 0x7632, R2 ;  /* 0x000076320f027816 */ /* 0x001fe40000000002 */
[----:B------:R-:W-:Y:S01]  /*04c0*/  F2FP.F16.E4M3.UNPACK_B R6, R6 ;  /* 0x00000006ff06723e */ /* 0x000fe200020006ff */
[----:B-----5:R-:W-:Y:S02]  /*04d0*/  IMAD R3, R3, 0x100, R10 ;  /* 0x0000010003037824 */ /* 0x020fe400078e020a */
[----:B------:R-:W-:-:S03]  /*04e0*/  IMAD R5, R5, 0x100, R12 ;  /* 0x0000010005057824 */ /* 0x000fc600078e020c */
[----:B------:R-:W-:Y:S02]  /*04f0*/  F2FP.F16.E4M3.UNPACK_B R3, R3 ;  /* 0x00000003ff03723e */ /* 0x000fe400020006ff */
[----:B------:R-:W-:Y:S01]  /*0500*/  F2FP.F16.E4M3.UNPACK_B R5, R5 ;  /* 0x00000005ff05723e */ /* 0x000fe200020006ff */
[----:B------:R0:W-:Y:S01]  /*0510*/  STS.U16 [R0+UR7+0x200], R2 ;  /* 0x0002000200007988 */ /* 0x0001e20008000407 */
[----:B------:R-:W-:Y:S02]  /*0520*/  PRMT R4, R6, 0x7632, R4 ;  /* 0x0000763206047816 */ /* 0x000fe40000000004 */
[----:B------:R-:W-:Y:S02]  /*0530*/  PRMT R8, R3, 0x7632, R8 ;  /* 0x0000763203087816 */ /* 0x000fe40000000008 */
[----:B------:R-:W-:Y:S01]  /*0540*/  PRMT R9, R5, 0x7632, R9 ;  /* 0x0000763205097816 */ /* 0x000fe20000000009 */
[----:B------:R-:W-:Y:S01]  /*0550*/  STS.U16 [R0+UR7], R15 ;  /* 0x0000000f00007988 */ /* 0x000fe20008000407 */
[----:B0-----:R-:W-:-:S03]  /*0560*/  LOP3.LUT R2, R54, 0x3, RZ, 0xc0, !PT ;  /* 0x0000000336027812 */ /* 0x001fc600078ec0ff */
[----:B------:R-:W-:Y:S04]  /*0570*/  STS.U16 [R0+UR7+0x400], R6 ;  /* 0x0004000600007988 */ /* 0x000fe80008000407 */
[----:B------:R0:W-:Y:S04]  /*0580*/  STS.U16 [R0+UR7+0x600], R4 ;  /* 0x0006000400007988 */ /* 0x0001e80008000407 */
[----:B------:R1:W-:Y:S04]  /*0590*/  STS.U16 [R0+UR7+0x800], R3 ;  /* 0x0008000300007988 */ /* 0x0003e80008000407 */
[----:B------:R-:W-:Y:S01]  /*05a0*/  STS.U16 [R0+UR7+0xa00], R8 ;  /* 0x000a000800007988 */ /* 0x000fe20008000407 */
[----:B0-----:R-:W-:-:S03]  /*05b0*/  IMAD.SHL.U32 R4, R2, 0x20, RZ ;  /* 0x0000002002047824 */ /* 0x001fc600078e00ff */
[----:B------:R-:W-:Y:S01]  /*05c0*/  STS.U16 [R0+UR7+0xc00], R5 ;  /* 0x000c000500007988 */ /* 0x000fe20008000407 */
[----:B-1----:R-:W-:-:S03]  /*05d0*/  LOP3.LUT R3, R54, 0x3f, RZ, 0xc0, !PT ;  /* 0x0000003f36037812 */ /* 0x002fc600078ec0ff */
[----:B------:R0:W-:Y:S02]  /*05e0*/  STS.U16 [R0+UR7+0xe00], R9 ;  /* 0x000e000900007988 */ /* 0x0001e40008000407 */
[----:B0-----:R-:W-:Y:S01]  /*05f0*/  LOP3.LUT R0, R54, 0xff, RZ, 0xc0, !PT ;  /* 0x000000ff36007812 */ /* 0x001fe200078ec0ff */
[----:B------:R-:W-:Y:S06]  /*0600*/  @!P0 BRA `(.L_x_0) ;  /* 0x0000002400e48947 */ /* 0x000fec0003800000 */
[----:B------:R-:W0:Y:S01]  /*0610*/  LDC.64 R34, c[0x0][0x3c0] ;  /* 0x0000f000ff227b82 */ /* 0x000e220000000a00 */
[----:B------:R-:W-:Y:S01]  /*0620*/  SHF.R.U32.HI R6, RZ, 0x6, R54 ;  /* 0x00000006ff067819 */ /* 0x000fe20000011636 */
[C---:B------:R-:W-:Y:S01]  /*0630*/  IMAD.SHL.U32 R52, R54.reuse, 0x8, RZ ;  /* 0x0000000836347824 */ /* 0x040fe200078e00ff */
[----:B------:R-:W-:Y:S01]  /*0640*/  LOP3.LUT R5, R54, 0xe0, RZ, 0xc0, !PT ;  /* 0x000000e036057812 */ /* 0x000fe200078ec0ff */
[----:B------:R-:W1:Y:S01]  /*0650*/  LDCU UR4, c[0x0][0x3c8] ;  /* 0x00007900ff0477ac */ /* 0x000e620008000800 */
[----:B------:R-:W-:Y:S01]  /*0660*/  SGXT.U32 R6, R6, 0x2 ;  /* 0x000000020606781a */ /* 0x000fe20000000000 */
[C---:B------:R-:W-:Y:S01]  /*0670*/  IMAD.SHL.U32 R120, R2.reuse, 0x2, RZ ;  /* 0x0000000202787824 */ /* 0x040fe200078e00ff */
[----:B------:R-:W-:Y:S01]  /*0680*/  ISETP.NE.U32.AND P0, PT, R2, RZ, PT ;  /* 0x000000ff0200720c */ /* 0x000fe20003f05070 */
[----:B------:R-:W2:Y:S01]  /*0690*/  LDC R53, c[0x0][0x3d8] ;  /* 0x0000f600ff357b82 */ /* 0x000ea20000000800 */
[----:B------:R-:W-:Y:S01]  /*06a0*/  LOP3.LUT R2, R52, 0x30, RZ, 0xc0, !PT ;  /* 0x0000003034027812 */ /* 0x000fe200078ec0ff */
[----:B------:R-:W3:Y:S01]  /*06b0*/  LDCU.64 UR10, c[0x0][0x388] ;  /* 0x00007100ff0a77ac */ /* 0x000ee20008000a00 */
[----:B------:R-:W-:Y:S01]  /*06c0*/  SHF.R.U32.HI R9, RZ, 0x1, R5 ;  /* 0x00000001ff097819 */ /* 0x000fe20000011605 */
[----:B------:R-:W-:Y:S01]  /*06d0*/  IMAD.MOV.U32 R142, RZ, RZ, -0x800000 ;  /* 0xff800000ff8e7424 */ /* 0x000fe200078e00ff */
[C---:B------:R-:W-:Y:S01]  /*06e0*/  LEA.HI R120, R5.reuse, R120, RZ, 0x1e ;  /* 0x0000007805787211 */ /* 0x040fe200078ff0ff */
[----:B------:R-:W-:Y:S01]  /*06f0*/  IMAD R16, R5, 0x10, R2 ;  /* 0x0000001005107824 */ /* 0x000fe200078e0202 */
[----:B------:R-:W-:Y:S01]  /*0700*/  LOP3.LUT R119, R4, R9, RZ, 0x3c, !PT ;  /* 0x0000000904777212 */ /* 0x000fe200078e3cff */
[C---:B------:R-:W-:Y:S01]  /*0710*/  IMAD.SHL.U32 R9, R54.reuse, 0x80, RZ ;  /* 0x0000008036097824 */ /* 0x040fe200078e00ff */
[C---:B------:R-:W-:Y:S01]  /*0720*/  LOP3.LUT R2, R54.reuse, 0x1f, RZ, 0xc0, !PT ;  /* 0x0000001f36027812 */ /* 0x040fe200078ec0ff */
[----:B------:R-:W-:Y:S01]  /*0730*/  IMAD.SHL.U32 R5, R54, 0x40, RZ ;  /* 0x0000004036057824 */ /* 0x000fe200078e00ff */
[----:B------:R-:W-:Y:S01]  /*0740*/  LOP3.LUT R7, R16, 0x30, R7, 0x78, !PT ;  /* 0x0000003010077812 */ /* 0x000fe200078e7807 */
[----:B------:R-:W4:Y:S01]  /*0750*/  LDCU.64 UR8, c[0x0][0x3d0] ;  /* 0x00007a00ff0877ac */ /* 0x000f220008000a00 */
[----:B------:R-:W-:Y:S01]  /*0760*/  LOP3.LUT R18, R9, 0x200, RZ, 0xc0, !PT ;  /* 0x0000020009127812 */ /* 0x000fe200078ec0ff */
[----:B------:R-:W5:Y:S01]  /*0770*/  LDC.64 R56, c[0x0][0x390] ;  /* 0x0000e400ff387b82 */ /* 0x000f620000000a00 */
[----:B------:R-:W-:Y:S01]  /*0780*/  LEA R2, R2, UR7, 0x7 ;  /* 0x0000000702027c11 */ /* 0x000fe2000f8e38ff */
[----:B0-----:R-:W-:Y:S01]  /*0790*/  IMAD R8, R6, R35, RZ ;  /* 0x0000002306087224 */ /* 0x001fe200078e02ff */
[----:B------:R-:W-:Y:S01]  /*07a0*/  LOP3.LUT R18, R18, 0x40, R5, 0xf8, !PT ;  /* 0x0000004012127812 */ /* 0x000fe200078ef805 */
[----:B------:R-:W-:Y:S01]  /*07b0*/  IMAD.MOV.U32 R143, RZ, RZ, -0x800000 ;  /* 0xff800000ff8f7424 */ /* 0x000fe200078e00ff */
[----:B------:R-:W-:Y:S01]  /*07c0*/  LOP3.LUT R134, R5, 0x1c0, RZ, 0xc0, !PT ;  /* 0x000001c005867812 */ /* 0x000fe200078ec0ff */
[----:B------:R-:W-:Y:S01]  /*07d0*/  IMAD R10, R35, 0x4, R8 ;  /* 0x00000004230a7824 */ /* 0x000fe200078e0208 */
[----:B------:R-:W-:Y:S01]  /*07e0*/  SHF.R.S32.HI R11, RZ, 0x1, R54 ;  /* 0x00000001ff0b7819 */ /* 0x000fe20000011436 */
[----:B------:R-:W-:Y:S01]  /*07f0*/  IMAD.IADD R119, R119, 0x1, R2 ;  /* 0x0000000177777824 */ /* 0x000fe200078e0202 */
[----:B------:R-:W-:Y:S01]  /*0800*/  IADD3 R134, PT, PT, R7, UR7, R134 ;  /* 0x0000000707867c10 */ /* 0x000fe2000fffe086 */
[----:B------:R-:W-:Y:S01]  /*0810*/  IMAD R112, R35, 0x4, R10 ;  /* 0x0000000423707824 */ /* 0x000fe200078e020a */
[----:B------:R-:W-:Y:S01]  /*0820*/  SGXT R9, R11, 0x1 ;  /* 0x000000010b09781a */ /* 0x000fe20000000200 */
[----:B-1----:R-:W-:Y:S01]  /*0830*/  IMAD R5, R3, UR4, RZ ;  /* 0x0000000403057c24 */ /* 0x002fe2000f8e02ff */
[----:B------:R-:W-:Y:S01]  /*0840*/  LOP3.LUT R52, R52, 0x78, RZ, 0xc0, !PT ;  /* 0x0000007834347812 */ /* 0x000fe200078ec0ff */
[C---:B------:R-:W-:Y:S01]  /*0850*/  IMAD R12, R35.reuse, 0x4, R112 ;  /* 0x00000004230c7824 */ /* 0x040fe200078e0270 */
[----:B------:R-:W-:Y:S01]  /*0860*/  LOP3.LUT R22, R18, 0x120, R9, 0xf8, !PT ;  /* 0x0000012012167812 */ /* 0x000fe200078ef809 */
[----:B------:R-:W-:Y:S01]  /*0870*/  IMAD R2, R34, UR14, RZ ;  /* 0x0000000e22027c24 */ /* 0x000fe2000f8e02ff */
[----:B------:R-:W-:Y:S01]  /*0880*/  SHF.R.S32.HI R7, RZ, 0x1f, R5 ;  /* 0x0000001fff077819 */ /* 0x000fe20000011405 */
[----:B------:R-:W-:Y:S01]  /*0890*/  IMAD R106, R35, 0x4, R12 ;  /* 0x00000004236a7824 */ /* 0x000fe200078e020c */
[----:B----4-:R-:W-:Y:S01]  /*08a0*/  UIMAD UR5, UR14, UR8, URZ ;  /* 0x000000080e0572a4 */ /* 0x010fe2000f8e02ff */
[----:B--2---:R-:W-:Y:S01]  /*08b0*/  IMAD R6, R6, R53, RZ ;  /* 0x0000003506067224 */ /* 0x004fe200078e02ff */
[----:B---3--:R-:W-:Y:S01]  /*08c0*/  IADD3 R5, P1, P2, R5, UR10, R2 ;  /* 0x0000000a05057c10 */ /* 0x008fe2000fa3e002 */
[----:B------:R-:W-:Y:S01]  /*08d0*/  IMAD R4, R35, 0x4, R106 ;  /* 0x0000000423047824 */ /* 0x000fe200078e026a */
[----:B------:R-:W-:Y:S01]  /*08e0*/  SHF.R.S32.HI R2, RZ, 0x1f, R2 ;  /* 0x0000001fff027819 */ /* 0x000fe20000011402 */
[----:B------:R-:W-:Y:S01]  /*08f0*/  IMAD R30, R53, 0x4, R6 ;  /* 0x00000004351e7824 */ /* 0x000fe200078e0206 */
[----:B------:R-:W-:Y:S01]  /*0900*/  SHF.R.S32.HI R9, RZ, 0x3, R54 ;  /* 0x00000003ff097819 */ /* 0x000fe20000011436 */
[----:B------:R-:W-:Y:S01]  /*0910*/  IMAD R104, R35, 0x4, R4 ;  /* 0x0000000423687824 */ /* 0x000fe200078e0204 */
[----:B------:R-:W-:Y:S01]  /*0920*/  IADD3.X R7, PT, PT, R7, UR11, R2, P1, P2 ;  /* 0x0000000b07077c10 */ /* 0x000fe20008fe4402 */
[----:B------:R-:W-:Y:S01]  /*0930*/  IMAD R29, R53, 0x4, R30 ;  /* 0x00000004351d7824 */ /* 0x000fe200078e021e */
[-C--:B------:R-:W-:Y:S01]  /*0940*/  IADD3 R118, P1, PT, R8, R5.reuse, RZ ;  /* 0x0000000508767210 */ /* 0x080fe20007f3e0ff */
[----:B------:R-:W-:Y:S01]  /*0950*/  IMAD R14, R35, 0x4, R104 ;  /* 0x00000004230e7824 */ /* 0x000fe200078e0268 */
[----:B------:R-:W-:Y:S01]  /*0960*/  IADD3 R115, P2, PT, R112, R5, RZ ;  /* 0x0000000570737210 */ /* 0x000fe20007f5e0ff */
[----:B------:R-:W-:Y:S01]  /*0970*/  IMAD R25, R53, 0x4, R29 ;  /* 0x0000000435197824 */ /* 0x000fe200078e021d */
[----:B------:R-:W-:Y:S01]  /*0980*/  LEA.HI.X.SX32 R117, R8, R7, 0x1, P1 ;  /* 0x0000000708757211 */ /* 0x000fe200008f0eff */
[----:B------:R-:W-:Y:S01]  /*0990*/  IMAD R46, R35, 0x4, R14 ;  /* 0x00000004232e7824 */ /* 0x000fe200078e020e */
[----:B------:R-:W-:Y:S01]  /*09a0*/  IADD3 R116, P1, PT, R10, R5, RZ ;  /* 0x000000050a747210 */ /* 0x000fe20007f3e0ff */
[----:B------:R-:W-:Y:S01]  /*09b0*/  IMAD R24, R53, 0x4, R25 ;  /* 0x0000000435187824 */ /* 0x000fe200078e0219 */
[-C--:B------:R-:W-:Y:S01]  /*09c0*/  LEA.HI.X.SX32 R112, R112, R7.reuse, 0x1, P2 ;  /* 0x0000000770707211 */ /* 0x080fe200010f0eff */
[----:B------:R-:W-:Y:S01]  /*09d0*/  IMAD R16, R35, 0x4, R46 ;  /* 0x0000000423107824 */ /* 0x000fe200078e022e */
[----:B------:R-:W-:Y:S01]  /*09e0*/  LEA.HI.X.SX32 R113, R10, R7, 0x1, P1 ;  /* 0x000000070a717211 */ /* 0x000fe200008f0eff */
[----:B------:R-:W-:Y:S01]  /*09f0*/  IMAD R23, R53, 0x4, R24 ;  /* 0x0000000435177824 */ /* 0x000fe200078e0218 */
[-C--:B------:R-:W-:Y:S01]  /*0a00*/  IADD3 R110, P1, PT, R106, R5.reuse, RZ ;  /* 0x000000056a6e7210 */ /* 0x080fe20007f3e0ff */
[----:B------:R-:W-:Y:S01]  /*0a10*/  IMAD R44, R35, 0x4, R16 ;  /* 0x00000004232c7824 */ /* 0x000fe200078e0210 */
[----:B------:R-:W-:Y:S01]  /*0a20*/  IADD3 R109, P2, PT, R4, R5, RZ ;  /* 0x00000005046d7210 */ /* 0x000fe20007f5e0ff */
[----:B------:R-:W-:Y:S01]  /*0a30*/  IMAD R3, R3, UR9, RZ ;  /* 0x0000000903037c24 */ /* 0x000fe2000f8e02ff */
[-C--:B------:R-:W-:Y:S01]  /*0a40*/  LEA.HI.X.SX32 R106, R106, R7.reuse, 0x1, P1 ;  /* 0x000000076a6a7211 */ /* 0x080fe200008f0eff */
[----:B------:R-:W-:Y:S01]  /*0a50*/  IMAD R18, R35, 0x4, R44 ;  /* 0x0000000423127824 */ /* 0x000fe200078e022c */
[----:B------:R-:W-:Y:S01]  /*0a60*/  LEA.HI.X.SX32 R105, R4, R7, 0x1, P2 ;  /* 0x0000000704697211 */ /* 0x000fe200010f0eff */
[----:B------:R-:W-:Y:S01]  /*0a70*/  IMAD R19, R53, 0x4, R23 ;  /* 0x0000000435137824 */ /* 0x000fe200078e0217 */
[-C--:B------:R-:W-:Y:S01]  /*0a80*/  IADD3 R107, P4, PT, R14, R5.reuse, RZ ;  /* 0x000000050e6b7210 */ /* 0x080fe20007f9e0ff */
[C---:B------:R-:W-:Y:S01]  /*0a90*/  IMAD R38, R35.reuse, 0x4, R18 ;  /* 0x0000000423267824 */ /* 0x040fe200078e0212 */
[-C--:B------:R-:W-:Y:S01]  /*0aa0*/  IADD3 R50, P1, PT, R46, R5.reuse, RZ ;  /* 0x000000052e327210 */ /* 0x080fe20007f3e0ff */
[----:B------:R-:W-:Y:S01]  /*0ab0*/  USHF.R.S32.HI UR6, URZ, 0x1f, UR5 ;  /* 0x0000001fff067899 */ /* 0x000fe20008011405 */
[----:B------:R-:W-:Y:S01]  /*0ac0*/  IADD3 R49, P2, PT, R16, R5, RZ ;  /* 0x0000000510317210 */ /* 0x000fe20007f5e0ff */
[C---:B------:R-:W-:Y:S01]  /*0ad0*/  IMAD R20, R35.reuse, 0x4, R38 ;  /* 0x0000000423147824 */ /* 0x040fe200078e0226 */
[-C--:B------:R-:W-:Y:S01]  /*0ae0*/  LEA.HI.X.SX32 R51, R14, R7.reuse, 0x1, P4 ;  /* 0x000000070e337211 */ /* 0x080fe200020f0eff */
[----:B------:R-:W-:Y:S01]  /*0af0*/  IMAD.MOV.U32 R140, RZ, RZ, -0x800000 ;  /* 0xff800000ff8c7424 */ /* 0x000fe200078e00ff */
[-C--:B------:R-:W-:Y:S01]  /*0b00*/  LEA.HI.X.SX32 R46, R46, R7.reuse, 0x1, P1 ;  /* 0x000000072e2e7211 */ /* 0x080fe200008f0eff */
[C---:B------:R-:W-:Y:S01]  /*0b10*/  IMAD R36, R35.reuse, 0x4, R20 ;  /* 0x0000000423247824 */ /* 0x040fe200078e0214 */
[----:B------:R-:W-:Y:S01]  /*0b20*/  LEA.HI.X.SX32 R45, R16, R7, 0x1, P2 ;  /* 0x00000007102d7211 */ /* 0x000fe200010f0eff */
[----:B------:R-:W-:Y:S01]  /*0b30*/  IMAD.MOV.U32 R141, RZ, RZ, -0x800000 ;  /* 0xff800000ff8d7424 */ /* 0x000fe200078e00ff */
[-C--:B------:R-:W-:Y:S01]  /*0b40*/  IADD3 R47, P4, PT, R18, R5.reuse, RZ ;  /* 0x00000005122f7210 */ /* 0x080fe20007f9e0ff */
[----:B------:R-:W-:Y:S01]  /*0b50*/  IMAD R35, R35, 0x4, R36 ;  /* 0x0000000423237824 */ /* 0x000fe200078e0224 */
[-C--:B------:R-:W-:Y:S01]  /*0b60*/  IADD3 R42, P1, PT, R38, R5.reuse, RZ ;  /* 0x00000005262a7210 */ /* 0x080fe20007f3e0ff */
[----:B------:R-:W-:Y:S01]  /*0b70*/  IMAD.MOV.U32 R150, RZ, RZ, 0x3f800000 ;  /* 0x3f800000ff967424 */ /* 0x000fe200078e00ff */
[----:B------:R-:W-:Y:S01]  /*0b80*/  IADD3 R41, P2, PT, R20, R5, RZ ;  /* 0x0000000514297210 */ /* 0x000fe20007f5e0ff */
[----:B------:R-:W-:Y:S01]  /*0b90*/  IMAD.MOV.U32 R151, RZ, RZ, 0x3f800000 ;  /* 0x3f800000ff977424 */ /* 0x000fe200078e00ff */
[-C--:B------:R-:W-:Y:S01]  /*0ba0*/  LEA.HI.X.SX32 R43, R18, R7.reuse, 0x1, P4 ;  /* 0x00000007122b7211 */ /* 0x080fe200020f0eff */
[C---:B------:R-:W-:Y:S01]  /*0bb0*/  IMAD R18, R53.reuse, 0x4, R19 ;  /* 0x0000000435127824 */ /* 0x040fe200078e0213 */
[-C--:B------:R-:W-:Y:S01]  /*0bc0*/  LEA.HI.X.SX32 R38, R38, R7.reuse, 0x1, P1 ;  /* 0x0000000726267211 */ /* 0x080fe200008f0eff */
[----:B------:R-:W-:Y:S01]  /*0bd0*/  IMAD.MOV.U32 R148, RZ, RZ, 0x3f800000 ;  /* 0x3f800000ff947424 */ /* 0x000fe200078e00ff */
[----:B------:R-:W-:Y:S01]  /*0be0*/  LEA.HI.X.SX32 R37, R20, R7, 0x1, P2 ;  /* 0x0000000714257211 */ /* 0x000fe200010f0eff */
[----:B------:R-:W-:Y:S01]  /*0bf0*/  IMAD R17, R53, 0x4, R18 ;  /* 0x0000000435117824 */ /* 0x000fe200078e0212 */
[----:B-----5:R-:W-:Y:S01]  /*0c00*/  IADD3 R56, P1, P2, R3, UR5, R56 ;  /* 0x0000000503387c10 */ /* 0x020fe2000fa3e038 */
[----:B------:R-:W-:Y:S01]  /*0c10*/  IMAD.MOV.U32 R149, RZ, RZ, 0x3f800000 ;  /* 0x3f800000ff957424 */ /* 0x000fe200078e00ff */
[----:B------:R-:W-:Y:S01]  /*0c20*/  SHF.R.S32.HI R2, RZ, 0x1f, R3 ;  /* 0x0000001fff027819 */ /* 0x000fe20000011403 */
[----:B------:R-:W-:Y:S01]  /*0c30*/  IMAD R13, R53, 0x4, R17 ;  /* 0x00000004350d7824 */ /* 0x000fe200078e0211 */
[----:B------:R-:W-:-:S02]  /*0c40*/  SGXT R9, R9, 0x1 ;  /* 0x000000010909781a */ /* 0x000fc40000000200 */
[----:B------:R-:W-:Y:S02]  /*0c50*/  CS2R R68, SRZ ;  /* 0x0000000000447805 */ /* 0x000fe4000001ff00 */
[----:B------:R-:W-:Y:S02]  /*0c60*/  IADD3.X R58, PT, PT, R2, UR6, R57, P1, P2 ;  /* 0x00000006023a7c10 */ /* 0x000fe40008fe4439 */
[----:B------:R-:W-:Y:S02]  /*0c70*/  CS2R R70, SRZ ;  /* 0x0000000000467805 */ /* 0x000fe4000001ff00 */
[----:B------:R-:W-:Y:S02]  /*0c80*/  IADD3 R114, P3, PT, R12, R5, RZ ;  /* 0x000000050c727210 */ /* 0x000fe40007f7e0ff */
[----:B------:R-:W-:Y:S02]  /*0c90*/  CS2R R72, SRZ ;  /* 0x0000000000487805 */ /* 0x000fe4000001ff00 */
[----:B------:R-:W-:-:S02]  /*0ca0*/  IADD3 R34, P1, PT, R6, R56, RZ ;  /* 0x0000003806227210 */ /* 0x000fc40007f3e0ff */
[----:B------:R-:W-:Y:S02]  /*0cb0*/  CS2R R74, SRZ ;  /* 0x00000000004a7805 */ /* 0x000fe4000001ff00 */
[----:B------:R-:W-:Y:S01]  /*0cc0*/  LOP3.LUT R9, R9, 0x90, RZ, 0xc0, !PT ;  /* 0x0000009009097812 */ /* 0x000fe200078ec0ff */
[----:B------:R-:W-:Y:S01]  /*0cd0*/  UMOV UR4, URZ ;  /* 0x000000ff00047c82 */ /* 0x000fe20008000000 */
[----:B------:R-:W-:Y:S01]  /*0ce0*/  LEA.HI.X.SX32 R111, R12, R7, 0x1, P3 ;  /* 0x000000070c6f7211 */ /* 0x000fe200018f0eff */
[----:B------:R-:W-:Y:S01]  /*0cf0*/  IMAD R12, R53, 0x4, R13 ;  /* 0x00000004350c7824 */ /* 0x000fe200078e020d */
[----:B------:R-:W-:Y:S01]  /*0d00*/  LEA.HI.X.SX32 R31, R6, R58, 0x1, P1 ;  /* 0x0000003a061f7211 */ /* 0x000fe200008f0eff */
[----:B------:R-:W0:Y:S01]  /*0d10*/  LDCU UR15, c[0x0][0x3a8] ;  /* 0x00007500ff0f77ac */ /* 0x000e220008000800 */
[----:B------:R-:W-:Y:S01]  /*0d20*/  LOP3.LUT R9, R9, 0x10, R54, 0x78, !PT ;  /* 0x0000001009097812 */ /* 0x000fe200078e7836 */
[----:B------:R-:W-:Y:S01]  /*0d30*/  IMAD R11, R53, 0x4, R12 ;  /* 0x00000004350b7824 */ /* 0x000fe200078e020c */
[----:B------:R-:W-:Y:S01]  /*0d40*/  IADD3 R108, P3, PT, R104, R5, RZ ;  /* 0x00000005686c7210 */ /* 0x000fe20007f7e0ff */
[----:B------:R-:W1:Y:S01]  /*0d50*/  LDCU UR16, c[0x0][0x3d4] ;  /* 0x00007a80ff1077ac */ /* 0x000e620008000800 */
[----:B------:R-:W-:Y:S01]  /*0d60*/  IADD3 R28, P1, PT, R25, R56, RZ ;  /* 0x00000038191c7210 */ /* 0x000fe20007f3e0ff */
[----:B------:R-:W-:Y:S01]  /*0d70*/  IMAD R6, R53, 0x4, R11 ;  /* 0x0000000435067824 */ /* 0x000fe200078e020b */
[----:B------:R-:W-:Y:S01]  /*0d80*/  LOP3.LUT R133, R22, R9, RZ, 0xfc, !PT ;  /* 0x0000000916857212 */ /* 0x000fe200078efcff */
[----:B------:R-:W2:Y:S01]  /*0d90*/  LDCU UR17, c[0x0][0x3c4] ;  /* 0x00007880ff1177ac */ /* 0x000ea20008000800 */
[----:B------:R-:W-:-:S02]  /*0da0*/  LEA.HI.X.SX32 R104, R104, R7, 0x1, P3 ;  /* 0x0000000768687211 */ /* 0x000fc400018f0eff */
[----:B------:R-:W-:Y:S01]  /*0db0*/  LEA.HI.X.SX32 R25, R25, R58, 0x1, P1 ;  /* 0x0000003a19197211 */ /* 0x000fe200008f0eff */
[----:B------:R-:W-:Y:S01]  /*0dc0*/  UMOV UR5, URZ ;  /* 0x000000ff00057c82 */ /* 0x000fe20008000000 */
[C---:B------:R-:W-:Y:S01]  /*0dd0*/  IADD3 R48, P3, PT, R44.reuse, R5, RZ ;  /* 0x000000052c307210 */ /* 0x040fe20007f7e0ff */
[----:B------:R-:W-:Y:S01]  /*0de0*/  UMOV UR6, URZ ;  /* 0x000000ff00067c82 */ /* 0x000fe20008000000 */
[C---:B------:R-:W-:Y:S02]  /*0df0*/  IADD3 R22, P1, PT, R19.reuse, R56, RZ ;  /* 0x0000003813167210 */ /* 0x040fe40007f3e0ff */
[----:B------:R-:W-:Y:S02]  /*0e00*/  SHF.R.S32.HI R3, RZ, 0x7, R54 ;  /* 0x00000007ff037819 */ /* 0x000fe40000011436 */
[----:B------:R-:W-:Y:S02]  /*0e10*/  LEA.HI.X.SX32 R44, R44, R7, 0x1, P3 ;  /* 0x000000072c2c7211 */ /* 0x000fe400018f0eff */
[----:B------:R-:W-:-:S02]  /*0e20*/  LEA.HI.X.SX32 R19, R19, R58, 0x1, P1 ;  /* 0x0000003a13137211 */ /* 0x000fc400008f0eff */
[C---:B------:R-:W-:Y:S02]  /*0e30*/  IADD3 R40, P3, PT, R36.reuse, R5, RZ ;  /* 0x0000000524287210 */ /* 0x040fe40007f7e0ff */
[----:B------:R-:W-:Y:S02]  /*0e40*/  IADD3 R16, P1, PT, R13, R56, RZ ;  /* 0x000000380d107210 */ /* 0x000fe40007f3e0ff */
[----:B------:R-:W-:Y:S02]  /*0e50*/  SGXT R2, R3, 0x1 ;  /* 0x000000010302781a */ /* 0x000fe40000000200 */
[----:B------:R-:W-:Y:S02]  /*0e60*/  LEA.HI.X.SX32 R36, R36, R7, 0x1, P3 ;  /* 0x0000000724247211 */ /* 0x000fe400018f0eff */
[----:B------:R-:W-:Y:S02]  /*0e70*/  LEA.HI.X.SX32 R13, R13, R58, 0x1, P1 ;  /* 0x0000003a0d0d7211 */ /* 0x000fe400008f0eff */
[----:B------:R-:W-:-:S02]  /*0e80*/  IADD3 R33, P2, PT, R30, R56, RZ ;  /* 0x000000381e217210 */ /* 0x000fc40007f5e0ff */
[-C--:B------:R-:W-:Y:S02]  /*0e90*/  IADD3 R32, P3, PT, R29, R56.reuse, RZ ;  /* 0x000000381d207210 */ /* 0x080fe40007f7e0ff */
[----:B------:R-:W-:Y:S02]  /*0ea0*/  IADD3 R10, P1, PT, R6, R56, RZ ;  /* 0x00000038060a7210 */ /* 0x000fe40007f3e0ff */
[----:B------:R-:W-:Y:S02]  /*0eb0*/  LOP3.LUT R2, R2, 0x90, RZ, 0xc0, !PT ;  /* 0x0000009002027812 */ /* 0x000fe400078ec0ff */
[----:B------:R-:W-:Y:S01]  /*0ec0*/  IADD3 R39, P4, PT, R35, R5, RZ ;  /* 0x0000000523277210 */ /* 0x000fe20007f9e0ff */
[----:B------:R-:W-:Y:S01]  /*0ed0*/  IMAD R5, R53, 0x4, R6 ;  /* 0x0000000435057824 */ /* 0x000fe200078e0206 */
[-C--:B------:R-:W-:Y:S02]  /*0ee0*/  LEA.HI.X.SX32 R30, R30, R58.reuse, 0x1, P2 ;  /* 0x0000003a1e1e7211 */ /* 0x080fe400010f0eff */
[-C--:B------:R-:W-:Y:S01]  /*0ef0*/  LEA.HI.X.SX32 R29, R29, R58.reuse, 0x1, P3 ;  /* 0x0000003a1d1d7211 */ /* 0x080fe200018f0eff */
[----:B------:R-:W-:Y:S01]  /*0f00*/  IMAD R4, R53, 0x4, R5 ;  /* 0x0000000435047824 */ /* 0x000fe200078e0205 */
[----:B------:R-:W-:-:S02]  /*0f10*/  LEA.HI.X.SX32 R6, R6, R58, 0x1, P1 ;  /* 0x0000003a06067211 */ /* 0x000fc400008f0eff */
[-C--:B------:R-:W-:Y:S01]  /*0f20*/  IADD3 R27, P2, PT, R24, R56.reuse, RZ ;  /* 0x00000038181b7210 */ /* 0x080fe20007f5e0ff */
[----:B------:R-:W-:Y:S01]  /*0f30*/  IMAD R3, R53, 0x4, R4 ;  /* 0x0000000435037824 */ /* 0x000fe200078e0204 */
[----:B------:R-:W-:Y:S02]  /*0f40*/  IADD3 R26, P3, PT, R23, R56, RZ ;  /* 0x00000038171a7210 */ /* 0x000fe40007f7e0ff */
[----:B------:R-:W-:Y:S02]  /*0f50*/  LOP3.LUT P1, RZ, R54, 0x7, RZ, 0xc0, !PT ;  /* 0x0000000736ff7812 */ /* 0x000fe4000782c0ff */
[----:B------:R-:W-:Y:S01]  /*0f60*/  LOP3.LUT R136, R2, 0x7f, R54, 0x78, !PT ;  /* 0x0000007f02887812 */ /* 0x000fe200078e7836 */
[----:B------:R-:W-:Y:S01]  /*0f70*/  IMAD R2, R131, 0x20, R52 ;  /* 0x0000002083027824 */ /* 0x000fe200078e0234 */
[----:B------:R-:W-:Y:S02]  /*0f80*/  SHF.R.U32.HI R54, RZ, 0x2, R54 ;  /* 0x00000002ff367819 */ /* 0x000fe40000011636 */
[----:B------:R-:W-:-:S02]  /*0f90*/  LEA.HI.X.SX32 R24, R24, R58, 0x1, P2 ;  /* 0x0000003a18187211 */ /* 0x000fc400010f0eff */
[----:B------:R-:W-:Y:S02]  /*0fa0*/  LEA.HI.X.SX32 R23, R23, R58, 0x1, P3 ;  /* 0x0000003a17177211 */ /* 0x000fe400018f0eff */
[-C--:B------:R-:W-:Y:S02]  /*0fb0*/  IADD3 R21, P2, PT, R18, R56.reuse, RZ ;  /* 0x0000003812157210 */ /* 0x080fe40007f5e0ff */
[C---:B------:R-:W-:Y:S02]  /*0fc0*/  IADD3 R20, P3, PT, R17.reuse, R56, RZ ;  /* 0x0000003811147210 */ /* 0x040fe40007f7e0ff */
[----:B------:R-:W-:Y:S02]  /*0fd0*/  SGXT.U32 R52, R54, 0x3 ;  /* 0x000000033634781a */ /* 0x000fe40000000000 */
[-C--:B------:R-:W-:Y:S02]  /*0fe0*/  LEA.HI.X.SX32 R18, R18, R58.reuse, 0x1, P2 ;  /* 0x0000003a12127211 */ /* 0x080fe400010f0eff */
[----:B------:R-:W-:-:S02]  /*0ff0*/  LEA.HI.X.SX32 R17, R17, R58, 0x1, P3 ;  /* 0x0000003a11117211 */ /* 0x000fc400018f0eff */
[----:B------:R-:W-:Y:S02]  /*1000*/  SHF.R.U32.HI R53, RZ, 0x3, R0 ;  /* 0x00000003ff357819 */ /* 0x000fe40000011600 */
[C---:B------:R-:W-:Y:S02]  /*1010*/  LOP3.LUT R129, R52.reuse, 0x8, RZ, 0xfc, !PT ;  /* 0x0000000834817812 */ /* 0x040fe400078efcff */
[----:B------:R-:W-:Y:S02]  /*1020*/  LOP3.LUT R127, R52, 0x10, RZ, 0xfc, !PT ;  /* 0x00000010347f7812 */ /* 0x000fe400078efcff */
[-C--:B------:R-:W-:Y:S02]  /*1030*/  IADD3 R15, P2, PT, R12, R56.reuse, RZ ;  /* 0x000000380c0f7210 */ /* 0x080fe40007f5e0ff */
[----:B------:R-:W-:Y:S02]  /*1040*/  IADD3 R14, P3, PT, R11, R56, RZ ;  /* 0x000000380b0e7210 */ /* 0x000fe40007f7e0ff */
[----:B------:R-:W-:-:S02]  /*1050*/  LOP3.LUT R125, R52, 0x18, RZ, 0xfc, !PT ;  /* 0x00000018347d7812 */ /* 0x000fc400078efcff */
[----:B------:R-:W-:Y:S02]  /*1060*/  LEA R131, R131, UR7, 0x3 ;  /* 0x0000000783837c11 */ /* 0x000fe4000f8e18ff */
[----:B------:R-:W-:Y:S02]  /*1070*/  LOP3.LUT R124, R53, 0x1c, RZ, 0xc0, !PT ;  /* 0x0000001c357c7812 */ /* 0x000fe400078ec0ff */
[----:B------:R-:W-:Y:S02]  /*1080*/  LEA R129, R129, UR7, 0x5 ;  /* 0x0000000781817c11 */ /* 0x000fe4000f8e28ff */
[----:B------:R-:W-:Y:S01]  /*1090*/  LEA R127, R127, UR7, 0x5 ;  /* 0x000000077f7f7c11 */ /* 0x000fe2000f8e28ff */
[----:B------:R-:W-:Y:S01]  /*10a0*/  IMAD.IADD R130, R131, 0x1, R124 ;  /* 0x0000000183827824 */ /* 0x000fe200078e027c */
[----:B------:R-:W-:Y:S01]  /*10b0*/  LEA.HI.X.SX32 R35, R35, R7, 0x1, P4 ;  /* 0x0000000723237211 */ /* 0x000fe200020f0eff */
[----:B------:R-:W-:Y:S01]  /*10c0*/  IMAD.IADD R128, R124, 0x1, R129 ;  /* 0x000000017c807824 */ /* 0x000fe200078e0281 */
[-C--:B------:R-:W-:Y:S01]  /*10d0*/  LEA.HI.X.SX32 R12, R12, R58.reuse, 0x1, P2 ;  /* 0x0000003a0c0c7211 */ /* 0x080fe200010f0eff */
[----:B------:R-:W-:Y:S01]  /*10e0*/  IMAD.IADD R126, R124, 0x1, R127 ;  /* 0x000000017c7e7824 */ /* 0x000fe200078e027f */
[----:B------:R-:W-:-:S02]  /*10f0*/  LEA.HI.X.SX32 R11, R11, R58, 0x1, P3 ;  /* 0x0000003a0b0b7211 */ /* 0x000fc400018f0eff */
[----:B------:R-:W-:Y:S02]  /*1100*/  LEA R125, R125, UR7, 0x5 ;  /* 0x000000077d7d7c11 */ /* 0x000fe4000f8e28ff */
[-C--:B------:R-:W-:Y:S02]  /*1110*/  IADD3 R9, P2, PT, R5, R56.reuse, RZ ;  /* 0x0000003805097210 */ /* 0x080fe40007f5e0ff */
[-C--:B------:R-:W-:Y:S01]  /*1120*/  IADD3 R8, P3, PT, R4, R56.reuse, RZ ;  /* 0x0000003804087210 */ /* 0x080fe20007f7e0ff */
[----:B------:R-:W-:Y:S01]  /*1130*/  IMAD.IADD R124, R124, 0x1, R125 ;  /* 0x000000017c7c7824 */ /* 0x000fe200078e027d */
[----:B------:R-:W-:Y:S02]  /*1140*/  IADD3 R7, P4, PT, R3, R56, RZ ;  /* 0x0000003803077210 */ /* 0x000fe40007f9e0ff */
[----:B------:R-:W-:Y:S02]  /*1150*/  LOP3.LUT R144, R52, R137, RZ, 0xfc, !PT ;  /* 0x0000008934907212 */ /* 0x000fe400078efcff */
[----:B------:R-:W-:-:S02]  /*1160*/  LOP3.LUT R139, R137, 0x8, R52, 0xfe, !PT ;  /* 0x00000008898b7812 */ /* 0x000fc400078efe34 */
[--C-:B------:R-:W-:Y:S02]  /*1170*/  LOP3.LUT R138, R137, 0x10, R52.reuse, 0xfe, !PT ;  /* 0x00000010898a7812 */ /* 0x100fe400078efe34 */
[-C--:B------:R-:W-:Y:S02]  /*1180*/  LEA.HI.X.SX32 R5, R5, R58.reuse, 0x1, P2 ;  /* 0x0000003a05057211 */ /* 0x080fe400010f0eff */
[-C--:B------:R-:W-:Y:S02]  /*1190*/  LEA.HI.X.SX32 R4, R4, R58.reuse, 0x1, P3 ;  /* 0x0000003a04047211 */ /* 0x080fe400018f0eff */
[----:B------:R-:W-:Y:S02]  /*11a0*/  LEA.HI.X.SX32 R3, R3, R58, 0x1, P4 ;  /* 0x0000003a03037211 */ /* 0x000fe400020f0eff */
[----:B------:R-:W-:Y:S02]  /*11b0*/  LEA R0, R0, UR7, 0x2 ;  /* 0x0000000700007c11 */ /* 0x000fe4000f8e10ff */
[----:B------:R-:W-:-:S02]  /*11c0*/  LOP3.LUT R137, R137, 0x18, R52, 0xfe, !PT ;  /* 0x0000001889897812 */ /* 0x000fc400078efe34 */
[C---:B------:R-:W-:Y:S02]  /*11d0*/  LOP3.LUT R121, R2.reuse, 0x20, RZ, 0x3c, !PT ;  /* 0x0000002002797812 */ /* 0x040fe400078e3cff */
[C---:B------:R-:W-:Y:S02]  /*11e0*/  LOP3.LUT R122, R2.reuse, 0x40, RZ, 0x3c, !PT ;  /* 0x00000040027a7812 */ /* 0x040fe400078e3cff */
[----:B------:R-:W-:Y:S02]  /*11f0*/  LOP3.LUT R123, R2, 0x60, RZ, 0x3c, !PT ;  /* 0x00000060027b7812 */ /* 0x000fe400078e3cff */
[----:B------:R-:W-:Y:S02]  /*1200*/  LOP3.LUT R135, R136, 0x20, RZ, 0x3c, !PT ;  /* 0x0000002088877812 */ /* 0x000fe400078e3cff */
[----:B012---:R-:W-:-:S07]  /*1210*/  LOP3.LUT R132, R133, 0x20, RZ, 0x3c, !PT ;  /* 0x0000002085847812 */ /* 0x007fce00078e3cff */
.L_x_9:
[----:B------:R-:W-:Y:S02]  /*1220*/  USHF.R.S32.HI UR8, URZ, 0x1f, UR4 ;  /* 0x0000001fff087899 */ /* 0x000fe40008011404 */
[----:B------:R-:W-:Y:S02]  /*1230*/  IADD3 R52, P2, PT, R118, UR4, RZ ;  /* 0x0000000476347c10 */ /* 0x000fe4000ff5e0ff */
[----:B------:R-:W-:Y:S02]  /*1240*/  IADD3 R54, P3, PT, R116, UR4, RZ ;  /* 0x0000000474367c10 */ /* 0x000fe4000ff7e0ff */
[----:B------:R-:W-:Y:S02]  /*1250*/  IADD3.X R53, PT, PT, R117, UR8, RZ, P2, !PT ;  /* 0x0000000875357c10 */ /* 0x000fe400097fe4ff */
[----:B------:R-:W-:Y:S02]  /*1260*/  IADD3 R56, P2, PT, R115, UR4, RZ ;  /* 0x0000000473387c10 */ /* 0x000fe4000ff5e0ff */
[----:B------:R-:W-:Y:S01]  /*1270*/  IADD3.X R55, PT, PT, R113, UR8, RZ, P3, !PT ;  /* 0x0000000871377c10 */ /* 0x000fe20009ffe4ff */
[----:B------:R0:W2:Y:S01]  /*1280*/  LDG.E.U8 R79, desc[UR12][R52.64] ;  /* 0x0000000c344f7981 */ /* 0x0000a2000c1e1100 */
[----:B------:R-:W-:-:S02]  /*1290*/  IADD3.X R57, PT, PT, R112, UR8, RZ, P2, !PT ;  /* 0x0000000870397c10 */ /* 0x000fc400097fe4ff */
[----:B------:R-:W-:Y:S01]  /*12a0*/  IADD3 R58, P3, PT, R114, UR4, RZ ;  /* 0x00000004723a7c10 */ /* 0x000fe2000ff7e0ff */
[----:B------:R1:W3:Y:S01]  /*12b0*/  LDG.E.U8 R78, desc[UR12][R54.64] ;  /* 0x0000000c364e7981 */ /* 0x0002e2000c1e1100 */
[----:B------:R-:W-:Y:S02]  /*12c0*/  IADD3 R60, P2, PT, R110, UR4, RZ ;  /* 0x000000046e3c7c10 */ /* 0x000fe4000ff5e0ff */
[----:B------:R-:W-:Y:S01]  /*12d0*/  IADD3.X R59, PT, PT, R111, UR8, RZ, P3, !PT ;  /* 0x000000086f3b7c10 */ /* 0x000fe20009ffe4ff */
[----:B------:R-:W4:Y:S01]  /*12e0*/  LDG.E.U8 R81, desc[UR12][R56.64] ;  /* 0x0000000c38517981 */ /* 0x000f22000c1e1100 */
[----:B------:R-:W-:Y:S02]  /*12f0*/  IADD3.X R61, PT, PT, R106, UR8, RZ, P2, !PT ;  /* 0x000000086a3d7c10 */ /* 0x000fe400097fe4ff */
[----:B------:R-:W-:Y:S01]  /*1300*/  IADD3 R62, P3, PT, R109, UR4, RZ ;  /* 0x000000046d3e7c10 */ /* 0x000fe2000ff7e0ff */
[----:B------:R-:W5:Y:S01]  /*1310*/  LDG.E.U8 R80, desc[UR12][R58.64] ;  /* 0x0000000c3a507981 */ /* 0x000f62000c1e1100 */
[----:B------:R-:W-:-:S02]  /*1320*/  IADD3 R64, P2, PT, R108, UR4, RZ ;  /* 0x000000046c407c10 */ /* 0x000fc4000ff5e0ff */
[----:B------:R-:W-:Y:S01]  /*1330*/  IADD3.X R63, PT, PT, R105, UR8, RZ, P3, !PT ;  /* 0x00000008693f7c10 */ /* 0x000fe20009ffe4ff */
[----:B------:R1:W3:Y:S01]  /*1340*/  LDG.E.U8 R83, desc[UR12][R60.64] ;  /* 0x0000000c3c537981 */ /* 0x0002e2000c1e1100 */
[----:B------:R-:W-:Y:S02]  /*1350*/  IADD3.X R65, PT, PT, R104, UR8, RZ, P2, !PT ;  /* 0x0000000868417c10 */ /* 0x000fe400097fe4ff */
[----:B0-----:R-:W-:Y:S01]  /*1360*/  IADD3 R52, P3, PT, R107, UR4, RZ ;  /* 0x000000046b347c10 */ /* 0x001fe2000ff7e0ff */
[----:B------:R-:W5:Y:S01]  /*1370*/  LDG.E.U8 R62, desc[UR12][R62.64] ;  /* 0x0000000c3e3e7981 */ /* 0x000f62000c1e1100 */
[----:B-1----:R-:W-:Y:S02]  /*1380*/  IADD3 R54, P2, PT, R50, UR4, RZ ;  /* 0x0000000432367c10 */ /* 0x002fe4000ff5e0ff */
[----:B------:R-:W-:Y:S01]  /*1390*/  IADD3.X R53, PT, PT, R51, UR8, RZ, P3, !PT ;  /* 0x0000000833357c10 */ /* 0x000fe20009ffe4ff */
[----:B------:R-:W5:Y:S01]  /*13a0*/  LDG.E.U8 R65, desc[UR12][R64.64] ;  /* 0x0000000c40417981 */ /* 0x000f62000c1e1100 */
[----:B------:R-:W-:-:S02]  /*13b0*/  IADD3.X R55, PT, PT, R46, UR8, RZ, P2, !PT ;  /* 0x000000082e377c10 */ /* 0x000fc400097fe4ff */
[----:B------:R-:W-:Y:S01]  /*13c0*/  IADD3 R66, P3, PT, R48, UR4, RZ ;  /* 0x0000000430427c10 */ /* 0x000fe2000ff7e0ff */
[----:B------:R0:W5:Y:S01]  /*13d0*/  LDG.E.U8 R82, desc[UR12][R52.64] ;  /* 0x0000000c34527981 */ /* 0x000162000c1e1100 */
[----:B------:R-:W-:Y:S02]  /*13e0*/  IADD3 R76, P2, PT, R42, UR4, RZ ;  /* 0x000000042a4c7c10 */ /* 0x000fe4000ff5e0ff */
[----:B------:R-:W-:Y:S01]  /*13f0*/  IADD3.X R67, PT, PT, R44, UR8, RZ, P3, !PT ;  /* 0x000000082c437c10 */ /* 0x000fe20009ffe4ff */
[----:B------:R1:W5:Y:S01]  /*1400*/  LDG.E.U8 R85, desc[UR12][R54.64] ;  /* 0x0000000c36557981 */ /* 0x000362000c1e1100 */
[----:B------:R-:W-:Y:S02]  /*1410*/  IADD3.X R77, PT, PT, R38, UR8, RZ, P2, !PT ;  /* 0x00000008264d7c10 */ /* 0x000fe400097fe4ff */
[----:B------:R-:W-:Y:S02]  /*1420*/  IADD3 R60, P3, PT, R40, UR4, RZ ;  /* 0x00000004283c7c10 */ /* 0x000fe4000ff7e0ff */
[----:B------:R-:W-:Y:S01]  /*1430*/  IADD3 R56, P2, PT, R49, UR4, RZ ;  /* 0x0000000431387c10 */ /* 0x000fe2000ff5e0ff */
[----:B------:R-:W5:Y:S01]  /*1440*/  LDG.E.U8 R67, desc[UR12][R66.64] ;  /* 0x0000000c42437981 */ /* 0x000f62000c1e1100 */
[----:B------:R-:W-:-:S02]  /*1450*/  IADD3.X R61, PT, PT, R36, UR8, RZ, P3, !PT ;  /* 0x00000008243d7c10 */ /* 0x000fc40009ffe4ff */
[----:B------:R-:W-:Y:S01]  /*1460*/  IADD3.X R57, PT, PT, R45, UR8, RZ, P2, !PT ;  /* 0x000000082d397c10 */ /* 0x000fe200097fe4ff */
[----:B------:R-:W5:Y:S01]  /*1470*/  LDG.E.U8 R77, desc[UR12][R76.64] ;  /* 0x0000000c4c4d7981 */ /* 0x000f62000c1e1100 */
[----:B------:R-:W-:Y:S02]  /*1480*/  IADD3 R58, P3, PT, R47, UR4, RZ ;  /* 0x000000042f3a7c10 */ /* 0x000fe4000ff7e0ff */
[----:B0-----:R-:W-:Y:S01]  /*1490*/  IADD3 R52, P4, PT, R41, UR4, RZ ;  /* 0x0000000429347c10 */ /* 0x001fe2000ff9e0ff */
[----:B------:R-:W5:Y:S01]  /*14a0*/  LDG.E.U8 R61, desc[UR12][R60.64] ;  /* 0x0000000c3c3d7981 */ /* 0x000f62000c1e1100 */
[----:B-1----:R-:W-:Y:S02]  /*14b0*/  IADD3 R54, P2, PT, R39, UR4, RZ ;  /* 0x0000000427367c10 */ /* 0x002fe4000ff5e0ff */
[----:B------:R-:W-:Y:S01]  /*14c0*/  IADD3.X R59, PT, PT, R43, UR8, RZ, P3, !PT ;  /* 0x000000082b3b7c10 */ /* 0x000fe20009ffe4ff */
[----:B------:R-:W5:Y:S01]  /*14d0*/  LDG.E.U8 R84, desc[UR12][R56.64] ;  /* 0x0000000c38547981 */ /* 0x000f62000c1e1100 */
[----:B------:R-:W-:-:S02]  /*14e0*/  IADD3.X R53, PT, PT, R37, UR8, RZ, P4, !PT ;  /* 0x0000000825357c10 */ /* 0x000fc4000a7fe4ff */
[----:B------:R-:W-:Y:S01]  /*14f0*/  IADD3.X R55, PT, PT, R35, UR8, RZ, P2, !PT ;  /* 0x0000000823377c10 */ /* 0x000fe200097fe4ff */
[----:B------:R-:W5:Y:S04]  /*1500*/  LDG.E.U8 R86, desc[UR12][R58.64] ;  /* 0x0000000c3a567981 */ /* 0x000f68000c1e1100 */
[----:B------:R-:W5:Y:S04]  /*1510*/  LDG.E.U8 R76, desc[UR12][R52.64] ;  /* 0x0000000c344c7981 */ /* 0x000f68000c1e1100 */
[----:B------:R-:W5:Y:S01]  /*1520*/  LDG.E.U8 R88, desc[UR12][R54.64] ;  /* 0x0000000c36587981 */ /* 0x000f62000c1e1100 */
[----:B------:R-:W-:Y:S06]  /*1530*/  BAR.SYNC.DEFER_BLOCKING 0x0 ;  /* 0x0000000000007b1d */ /* 0x000fec0000010000 */
[----:B------:R-:W-:Y:S01]  /*1540*/  BSSY.RECONVERGENT B0, `(.L_x_1) ;  /* 0x000007c000007945 */ /* 0x000fe20003800200 */
[----:B--2---:R-:W-:Y:S04]  /*1550*/  STS.U8 [R136+UR7+0x1000], R79 ;  /* 0x0010004f88007988 */ /* 0x004fe80008000007 */
[----:B----4-:R-:W-:Y:S04]  /*1560*/  STS.U8 [R136+UR7+0x1200], R81 ;  /* 0x0012005188007988 */ /* 0x010fe80008000007 */
[----:B---3--:R-:W-:Y:S04]  /*1570*/  STS.U8 [R136+UR7+0x1400], R83 ;  /* 0x0014005388007988 */ /* 0x008fe80008000007 */
[----:B-----5:R-:W-:Y:S04]  /*1580*/  STS.U8 [R136+UR7+0x1600], R65 ;  /* 0x0016004188007988 */ /* 0x020fe80008000007 */
[----:B------:R-:W-:Y:S04]  /*1590*/  STS.U8 [R136+UR7+0x1800], R85 ;  /* 0x0018005588007988 */ /* 0x000fe80008000007 */
        /* <DEDUP_REMOVED lines=10> */
[----:B------:R-:W-:Y:S01]  /*1640*/  STS.U8 [R135+UR7+0x1f00], R88 ;  /* 0x001f005887007988 */ /* 0x000fe20008000007 */
[----:B------:R-:W-:Y:S06]  /*1650*/  BAR.SYNC.DEFER_BLOCKING 0x0 ;  /* 0x0000000000007b1d */ /* 0x000fec0000010000 */
[----:B------:R-:W0:Y:S04]  /*1660*/  LDSM.16.M88.4 R52, [R134+0x1000] ;  /* 0x001000008634783b */ /* 0x000e280000000200 */
[----:B------:R-:W1:Y:S04]  /*1670*/  LDSM.16.MT88.4 R100, [R133+UR7] ;  /* 0x000000078564783b */ /* 0x000e680008004200 */
[----:B------:R-:W2:Y:S04]  /*1680*/  LDSM.16.MT88.4 R64, [R133+UR7+0x400] ;  /* 0x000400078540783b */ /* 0x000ea80008004200 */
[----:B------:R-:W3:Y:S04]  /*1690*/  LDSM.16.MT88.4 R56, [R132+UR7] ;  /* 0x000000078438783b */ /* 0x000ee80008004200 */
[----:B------:R-:W4:Y:S04]  /*16a0*/  LDSM.16.MT88.4 R60, [R132+UR7+0x400] ;  /* 0x00040007843c783b */ /* 0x000f280008004200 */
[----:B------:R-:W5:Y:S04]  /*16b0*/  LDSM.16.MT88.4 R88, [R133+UR7+0x800] ;  /* 0x000800078558783b */ /* 0x000f680008004200 */
[----:B------:R-:W5:Y:S04]  /*16c0*/  LDSM.16.MT88.4 R92, [R133+UR7+0xc00] ;  /* 0x000c0007855c783b */ /* 0x000f680008004200 */
[----:B------:R-:W5:Y:S04]  /*16d0*/  LDSM.16.MT88.4 R76, [R132+UR7+0x800] ;  /* 0x00080007844c783b */ /* 0x000f680008004200 */
[----:B------:R-:W5:Y:S01]  /*16e0*/  LDSM.16.MT88.4 R84, [R132+UR7+0xc00] ;  /* 0x000c00078454783b */ /* 0x000f620008004200 */
[----:B0-----:R-:W-:-:S02]  /*16f0*/  F2FP.F16.E4M3.UNPACK_B R152, R52 ;  /* 0x00000034ff98723e */ /* 0x001fc400020006ff */
[----:B------:R-:W-:Y:S01]  /*1700*/  F2FP.F16.E4M3.UNPACK_B R153, R53 ;  /* 0x00000035ff99723e */ /* 0x000fe200020006ff */
[----:B-1----:R-:W-:Y:S02]  /*1710*/  IMAD.MOV.U32 R96, RZ, RZ, R100 ;  /* 0x000000ffff607224 */ /* 0x002fe400078e0064 */
[----:B------:R-:W-:Y:S02]  /*1720*/  IMAD.MOV.U32 R97, RZ, RZ, R102 ;  /* 0x000000ffff617224 */ /* 0x000fe400078e0066 */
[----:B--2---:R-:W-:Y:S02]  /*1730*/  IMAD.MOV.U32 R98, RZ, RZ, R64 ;  /* 0x000000ffff627224 */ /* 0x004fe400078e0040 */
[----:B------:R-:W-:Y:S02]  /*1740*/  IMAD.MOV.U32 R99, RZ, RZ, R66 ;  /* 0x000000ffff637224 */ /* 0x000fe400078e0042 */
[----:B---3--:R-:W-:Y:S02]  /*1750*/  IMAD.MOV.U32 R80, RZ, RZ, R56 ;  /* 0x000000ffff507224 */ /* 0x008fe400078e0038 */
[----:B------:R-:W-:-:S02]  /*1760*/  IMAD.MOV.U32 R81, RZ, RZ, R58 ;  /* 0x000000ffff517224 */ /* 0x000fc400078e003a */
[----:B----4-:R-:W-:Y:S01]  /*1770*/  IMAD.MOV.U32 R82, RZ, RZ, R60 ;  /* 0x000000ffff527224 */ /* 0x010fe200078e003c */
[----:B------:R-:W-:Y:S01]  /*1780*/  HMMA.16816.F32 R96, R96, R152, RZ ;  /* 0x000000986060723c */ /* 0x000fe200000018ff */
[----:B------:R-:W-:Y:S02]  /*1790*/  IMAD.MOV.U32 R83, RZ, RZ, R62 ;  /* 0x000000ffff537224 */ /* 0x000fe400078e003e */
[----:B------:R-:W-:-:S05]  /*17a0*/  IMAD.MOV.U32 R100, RZ, RZ, R101 ;  /* 0x000000ffff647224 */ /* 0x000fca00078e0065 */
[----:B------:R-:W-:Y:S01]  /*17b0*/  HMMA.16816.F32 R80, R80, R152, RZ ;  /* 0x000000985050723c */ /* 0x000fe200000018ff */
[----:B------:R-:W-:Y:S01]  /*17c0*/  IMAD.MOV.U32 R101, RZ, RZ, R103 ;  /* 0x000000ffff657224 */ /* 0x000fe200078e0067 */
[----:B------:R-:W-:Y:S01]  /*17d0*/  F2FP.F16.E4M3.UNPACK_B R52, R52.H1 ;  /* 0x00000034ff34723e */ /* 0x000fe200030006ff */
[----:B------:R-:W-:Y:S01]  /*17e0*/  IMAD.MOV.U32 R102, RZ, RZ, R65 ;  /* 0x000000ffff667224 */ /* 0x000fe200078e0041 */
[----:B------:R-:W-:Y:S01]  /*17f0*/  F2FP.F16.E4M3.UNPACK_B R53, R53.H1 ;  /* 0x00000035ff35723e */ /* 0x000fe200030006ff */
[----:B------:R-:W-:Y:S02]  /*1800*/  IMAD.MOV.U32 R103, RZ, RZ, R67 ;  /* 0x000000ffff677224 */ /* 0x000fe400078e0043 */
[----:B------:R-:W-:Y:S02]  /*1810*/  IMAD.MOV.U32 R56, RZ, RZ, R57 ;  /* 0x000000ffff387224 */ /* 0x000fe400078e0039 */
[----:B------:R-:W-:Y:S02]  /*1820*/  IMAD.MOV.U32 R57, RZ, RZ, R59 ;  /* 0x000000ffff397224 */ /* 0x000fe400078e003b */
[----:B------:R-:W-:Y:S01]  /*1830*/  IMAD.MOV.U32 R58, RZ, RZ, R61 ;  /* 0x000000ffff3a7224 */ /* 0x000fe200078e003d */
[----:B------:R-:W-:Y:S01]  /*1840*/  HMMA.16816.F32 R96, R100, R52, R96 ;  /* 0x000000346460723c */ /* 0x000fe20000001860 */
[----:B------:R-:W-:-:S02]  /*1850*/  IMAD.MOV.U32 R59, RZ, RZ, R63 ;  /* 0x000000ffff3b7224 */ /* 0x000fc400078e003f */
[----:B-----5:R-:W-:-:S05]  /*1860*/  IMAD.MOV.U32 R60, RZ, RZ, R88 ;  /* 0x000000ffff3c7224 */ /* 0x020fca00078e0058 */
[----:B------:R-:W-:Y:S01]  /*1870*/  HMMA.16816.F32 R56, R56, R52, R80 ;  /* 0x000000343838723c */ /* 0x000fe20000001850 */
[----:B------:R-:W-:Y:S01]  /*1880*/  F2FP.F16.E4M3.UNPACK_B R52, R54 ;  /* 0x00000036ff34723e */ /* 0x000fe200020006ff */
[----:B------:R-:W-:Y:S01]  /*1890*/  IMAD.MOV.U32 R61, RZ, RZ, R90 ;  /* 0x000000ffff3d7224 */ /* 0x000fe200078e005a */
[----:B------:R-:W-:Y:S01]  /*18a0*/  F2FP.F16.E4M3.UNPACK_B R53, R55 ;  /* 0x00000037ff35723e */ /* 0x000fe200020006ff */
[----:B------:R-:W-:Y:S02]  /*18b0*/  IMAD.MOV.U32 R62, RZ, RZ, R92 ;  /* 0x000000ffff3e7224 */ /* 0x000fe400078e005c */
[----:B------:R-:W-:Y:S02]  /*18c0*/  IMAD.MOV.U32 R63, RZ, RZ, R94 ;  /* 0x000000ffff3f7224 */ /* 0x000fe400078e005e */
[----:B------:R-:W-:Y:S02]  /*18d0*/  IMAD.MOV.U32 R64, RZ, RZ, R76 ;  /* 0x000000ffff407224 */ /* 0x000fe400078e004c */
[----:B------:R-:W-:-:S02]  /*18e0*/  IMAD.MOV.U32 R65, RZ, RZ, R78 ;  /* 0x000000ffff417224 */ /* 0x000fc400078e004e */
[----:B------:R-:W-:Y:S01]  /*18f0*/  IMAD.MOV.U32 R66, RZ, RZ, R84 ;  /* 0x000000ffff427224 */ /* 0x000fe200078e0054 */
[----:B------:R-:W-:Y:S01]  /*1900*/  HMMA.16816.F32 R60, R60, R52, R96 ;  /* 0x000000343c3c723c */ /* 0x000fe20000001860 */
[----:B------:R-:W-:Y:S01]  /*1910*/  IMAD.MOV.U32 R67, RZ, RZ, R86 ;  /* 0x000000ffff437224 */ /* 0x000fe200078e0056 */
[----:B------:R-:W-:Y:S01]  /*1920*/  F2FP.F16.E4M3.UNPACK_B R80, R54.H1 ;  /* 0x00000036ff50723e */ /* 0x000fe200030006ff */
[----:B------:R-:W-:Y:S01]  /*1930*/  IMAD.MOV.U32 R54, RZ, RZ, R93 ;  /* 0x000000ffff367224 */ /* 0x000fe200078e005d */
[----:B------:R-:W-:-:S04]  /*1940*/  F2FP.F16.E4M3.UNPACK_B R81, R55.H1 ;  /* 0x00000037ff51723e */ /* 0x000fc800030006ff */
[----:B------:R-:W-:Y:S01]  /*1950*/  HMMA.16816.F32 R56, R64, R52, R56 ;  /* 0x000000344038723c */ /* 0x000fe20000001838 */
[----:B------:R-:W-:Y:S02]  /*1960*/  IMAD.MOV.U32 R52, RZ, RZ, R89 ;  /* 0x000000ffff347224 */ /* 0x000fe400078e0059 */
[----:B------:R-:W-:Y:S02]  /*1970*/  IMAD.MOV.U32 R53, RZ, RZ, R91 ;  /* 0x000000ffff357224 */ /* 0x000fe400078e005b */
[----:B------:R-:W-:-:S07]  /*1980*/  IMAD.MOV.U32 R55, RZ, RZ, R95 ;  /* 0x000000ffff377224 */ /* 0x000fce00078e005f */
[----:B------:R-:W-:Y:S01]  /*1990*/  HMMA.16816.F32 R52, R52, R80, R60 ;  /* 0x000000503434723c */ /* 0x000fe2000000183c */
[----:B------:R-:W-:Y:S02]  /*19a0*/  IMAD.MOV.U32 R60, RZ, RZ, R77 ;  /* 0x000000ffff3c7224 */ /* 0x000fe400078e004d */
[----:B------:R-:W-:Y:S02]  /*19b0*/  IMAD.MOV.U32 R61, RZ, RZ, R79 ;  /* 0x000000ffff3d7224 */ /* 0x000fe400078e004f */
[----:B------:R-:W-:Y:S02]  /*19c0*/  IMAD.MOV.U32 R62, RZ, RZ, R85 ;  /* 0x000000ffff3e7224 */ /* 0x000fe400078e0055 */
[----:B------:R-:W-:-:S07]  /*19d0*/  IMAD.MOV.U32 R63, RZ, RZ, R87 ;  /* 0x000000ffff3f7224 */ /* 0x000fce00078e0057 */
[----:B------:R-:W-:Y:S01]  /*19e0*/  HMMA.16816.F32 R56, R60, R80, R56 ;  /* 0x000000503c38723c */ /* 0x000fe20000001838 */
[----:B------:R-:W-:-:S04]  /*19f0*/  VIADD R64, R120, UR6 ;  /* 0x0000000678407c36 */ /* 0x000fc80008000000 */
[----:B------:R-:W-:Y:S01]  /*1a00*/  FMUL R52, R52, UR15 ;  /* 0x0000000f34347c20 */ /* 0x000fe20008400000 */
[----:B------:R-:W-:Y:S01]  /*1a10*/  FMUL R53, R53, UR15 ;  /* 0x0000000f35357c20 */ /* 0x000fe20008400000 */
[----:B------:R-:W-:Y:S01]  /*1a20*/  FMUL R54, R54, UR15 ;  /* 0x0000000f36367c20 */ /* 0x000fe20008400000 */
[CC--:B------:R-:W-:Y:S02]  /*1a30*/  ISETP.GE.AND P5, PT, R144.reuse, R64.reuse, PT ;  /* 0x000000409000720c */ /* 0x0c0fe40003fa6270 */
[-C--:B------:R-:W-:Y:S02]  /*1a40*/  ISETP.GT.AND P6, PT, R144, R64.reuse, PT ;  /* 0x000000409000720c */ /* 0x080fe40003fc4270 */
[----:B------:R-:W-:Y:S01]  /*1a50*/  ISETP.GE.AND P2, PT, R139, R64, PT ;  /* 0x000000408b00720c */ /* 0x000fe20003f46270 */
[----:B------:R-:W-:Y:S01]  /*1a60*/  FMUL R55, R55, UR15 ;  /* 0x0000000f37377c20 */ /* 0x000fe20008400000 */
[----:B------:R-:W-:Y:S02]  /*1a70*/  FSEL R66, R52, -INF , P5 ;  /* 0xff80000034427808 */ /* 0x000fe40002800000 */
[----:B------:R-:W-:-:S02]  /*1a80*/  FSEL R65, R53, -INF , P6 ;  /* 0xff80000035417808 */ /* 0x000fc40003000000 */
[----:B------:R-:W-:Y:S01]  /*1a90*/  FSEL R67, R54, -INF , P2 ;  /* 0xff80000036437808 */ /* 0x000fe20001000000 */
[----:B------:R-:W-:Y:S01]  /*1aa0*/  FMUL R56, R56, UR15 ;  /* 0x0000000f38387c20 */ /* 0x000fe20008400000 */
[----:B------:R-:W-:Y:S01]  /*1ab0*/  FMUL R57, R57, UR15 ;  /* 0x0000000f39397c20 */ /* 0x000fe20008400000 */
[----:B------:R-:W-:Y:S01]  /*1ac0*/  FMUL R58, R58, UR15 ;  /* 0x0000000f3a3a7c20 */ /* 0x000fe20008400000 */
[----:B------:R-:W-:Y:S01]  /*1ad0*/  FMUL R59, R59, UR15 ;  /* 0x0000000f3b3b7c20 */ /* 0x000fe20008400000 */
[----:B------:R-:W-:Y:S01]  /*1ae0*/  BAR.SYNC.DEFER_BLOCKING 0x0 ;  /* 0x0000000000007b1d */ /* 0x000fe20000010000 */
[-C--:B------:R-:W-:Y:S02]  /*1af0*/  ISETP.GT.AND P3, PT, R139, R64.reuse, PT ;  /* 0x000000408b00720c */ /* 0x080fe40003f64270 */
[CC--:B------:R-:W-:Y:S02]  /*1b00*/  ISETP.GE.AND P4, PT, R138.reuse, R64.reuse, PT ;  /* 0x000000408a00720c */ /* 0x0c0fe40003f86270 */
[----:B------:R-:W-:-:S02]  /*1b10*/  ISETP.GT.AND P5, PT, R138, R64, PT ;  /* 0x000000408a00720c */ /* 0x000fc40003fa4270 */
[CC--:B------:R-:W-:Y:S02]  /*1b20*/  ISETP.GE.AND P6, PT, R137.reuse, R64.reuse, PT ;  /* 0x000000408900720c */ /* 0x0c0fe40003fc6270 */
[----:B------:R-:W-:Y:S02]  /*1b30*/  ISETP.GT.AND P2, PT, R137, R64, PT ;  /* 0x000000408900720c */ /* 0x000fe40003f44270 */
[----:B------:R-:W-:Y:S02]  /*1b40*/  FSEL R64, R55, -INF , P3 ;  /* 0xff80000037407808 */ /* 0x000fe40001800000 */
[----:B------:R-:W-:Y:S02]  /*1b50*/  FSEL R76, R56, -INF , P4 ;  /* 0xff800000384c7808 */ /* 0x000fe40002000000 */
[----:B------:R-:W-:Y:S02]  /*1b60*/  FSEL R77, R57, -INF , P5 ;  /* 0xff800000394d7808 */ /* 0x000fe40002800000 */
[----:B------:R-:W-:-:S02]  /*1b70*/  FSEL R79, R58, -INF , P6 ;  /* 0xff8000003a4f7808 */ /* 0x000fc40003000000 */
[----:B------:R-:W-:Y:S02]  /*1b80*/  FSEL R78, R59, -INF , P2 ;  /* 0xff8000003b4e7808 */ /* 0x000fe40001000000 */
[----:B------:R-:W-:Y:S02]  /*1b90*/  FMNMX R52, R66, R65, !PT ;  /* 0x0000004142347209 */ /* 0x000fe40007800000 */
[----:B------:R-:W-:Y:S02]  /*1ba0*/  FMNMX R53, R67, R64, !PT ;  /* 0x0000004043357209 */ /* 0x000fe40007800000 */
[----:B------:R-:W-:Y:S02]  /*1bb0*/  FMNMX R54, R76, R77, !PT ;  /* 0x0000004d4c367209 */ /* 0x000fe40007800000 */
[----:B------:R-:W-:Y:S01]  /*1bc0*/  FMNMX R55, R79, R78, !PT ;  /* 0x0000004e4f377209 */ /* 0x000fe20007800000 */
[----:B------:R-:W0:Y:S04]  /*1bd0*/  SHFL.BFLY PT, R57, R52, 0x2, 0x1f ;  /* 0x0c401f0034397f89 */ /* 0x000e2800000e0000 */
[----:B------:R-:W1:Y:S04]  /*1be0*/  SHFL.BFLY PT, R56, R53, 0x2, 0x1f ;  /* 0x0c401f0035387f89 */ /* 0x000e6800000e0000 */
[----:B------:R-:W2:Y:S04]  /*1bf0*/  SHFL.BFLY PT, R59, R54, 0x2, 0x1f ;  /* 0x0c401f00363b7f89 */ /* 0x000ea800000e0000 */
[----:B------:R-:W3:Y:S01]  /*1c00*/  SHFL.BFLY PT, R62, R55, 0x2, 0x1f ;  /* 0x0c401f00373e7f89 */ /* 0x000ee200000e0000 */
[----:B0-----:R-:W-:-:S02]  /*1c10*/  FMNMX R57, R52, R57, !PT ;  /* 0x0000003934397209 */ /* 0x001fc40007800000 */
[----:B-1----:R-:W-:Y:S02]  /*1c20*/  FMNMX R58, R53, R56, !PT ;  /* 0x00000038353a7209 */ /* 0x002fe40007800000 */
[----:B--2---:R-:W-:Y:S02]  /*1c30*/  FMNMX R60, R54, R59, !PT ;  /* 0x0000003b363c7209 */ /* 0x004fe40007800000 */
[----:B---3--:R-:W-:Y:S01]  /*1c40*/  FMNMX R62, R55, R62, !PT ;  /* 0x0000003e373e7209 */ /* 0x008fe20007800000 */
        /* <DEDUP_REMOVED lines=8> */
[----:B------:R-:W-:Y:S06]  /*1cd0*/  @P0 BRA `(.L_x_2) ;  /* 0x0000000000080947 */ /* 0x000fec0003800000 */
[----:B------:R0:W-:Y:S04]  /*1ce0*/  STS [R130+0x1000], R53 ;  /* 0x0010003582007388 */ /* 0x0001e80000000800 */
[----:B------:R0:W-:Y:S02]  /*1cf0*/  STS [R128+0x1000], R59 ;  /* 0x0010003b80007388 */ /* 0x0001e40000000800 */
.L_x_2:
[----:B------:R-:W-:Y:S05]  /*1d00*/  BSYNC.RECONVERGENT B0 ;  /* 0x0000000000007941 */ /* 0x000fea0003800200 */
.L_x_1:
[----:B------:R-:W-:Y:S04]  /*1d10*/  BSSY.RECONVERGENT B0, `(.L_x_3) ;  /* 0x0000004000007945 */ /* 0x000fe80003800200 */
[----:B------:R-:W-:Y:S05]  /*1d20*/  @P0 BRA `(.L_x_4) ;  /* 0x0000000000080947 */ /* 0x000fea0003800000 */
[----:B------:R1:W-:Y:S04]  /*1d30*/  STS [R126+0x1000], R61 ;  /* 0x0010003d7e007388 */ /* 0x0003e80000000800 */
[----:B------:R1:W-:Y:S02]  /*1d40*/  @!P0 STS [R124+0x1000], R63 ;  /* 0x0010003f7c008388 */ /* 0x0003e40000000800 */
.L_x_4:
[----:B------:R-:W-:Y:S05]  /*1d50*/  BSYNC.RECONVERGENT B0 ;  /* 0x0000000000007941 */ /* 0x000fea0003800200 */
.L_x_3:
[----:B------:R-:W-:Y:S06]  /*1d60*/  BAR.SYNC.DEFER_BLOCKING 0x0 ;  /* 0x0000000000007b1d */ /* 0x000fec0000010000 */
[----:B------:R-:W-:Y:S01]  /*1d70*/  BSSY.RECONVERGENT B0, `(.L_x_5) ;  /* 0x000004c000007945 */ /* 0x000fe20003800200 */
[----:B------:R-:W2:Y:S04]  /*1d80*/  LDS R52, [R0+0x1000] ;  /* 0x0010000000347984 */ /* 0x000ea80000000800 */
[----:B0-2---:R-:W0:Y:S02]  /*1d90*/  SHFL.BFLY PT, R53, R52, 0x4, 0x1f ;  /* 0x0c801f0034357f89 */ /* 0x005e2400000e0000 */
[----:B0-----:R-:W-:-:S05]  /*1da0*/  FMNMX R53, R52, R53, !PT ;  /* 0x0000003534357209 */ /* 0x001fca0007800000 */
[----:B------:R-:W0:Y:S02]  /*1db0*/  SHFL.BFLY PT, R54, R53, 0x2, 0x1f ;  /* 0x0c401f0035367f89 */ /* 0x000e2400000e0000 */
[----:B0-----:R-:W-:-:S05]  /*1dc0*/  FMNMX R54, R53, R54, !PT ;  /* 0x0000003635367209 */ /* 0x001fca0007800000 */
[----:B------:R-:W0:Y:S02]  /*1dd0*/  SHFL.BFLY PT, R55, R54, 0x1, 0x1f ;  /* 0x0c201f0036377f89 */ /* 0x000e2400000e0000 */
[----:B0-----:R-:W-:-:S05]  /*1de0*/  FMNMX R55, R54, R55, !PT ;  /* 0x0000003736377209 */ /* 0x001fca0007800000 */
[----:B------:R-:W-:Y:S01]  /*1df0*/  @!P1 STS [R0+0x1000], R55 ;  /* 0x0010003700009388 */ /* 0x000fe20000000800 */
[----:B------:R-:W-:Y:S06]  /*1e00*/  BAR.SYNC.DEFER_BLOCKING 0x0 ;  /* 0x0000000000007b1d */ /* 0x000fec0000010000 */
[----:B------:R-:W0:Y:S04]  /*1e10*/  LDS R147, [R131+0x1000] ;  /* 0x0010000083937984 */ /* 0x000e280000000800 */
[----:B------:R-:W2:Y:S04]  /*1e20*/  LDS R152, [R129+0x1000] ;  /* 0x0010000081987984 */ /* 0x000ea80000000800 */
[----:B------:R-:W3:Y:S04]  /*1e30*/  LDS R153, [R127+0x1000] ;  /* 0x001000007f997984 */ /* 0x000ee80000000800 */
[----:B------:R-:W4:Y:S01]  /*1e40*/  LDS R154, [R125+0x1000] ;  /* 0x001000007d9a7984 */ /* 0x000f220000000800 */
[----:B0-----:R-:W-:-:S02]  /*1e50*/  FMNMX R147, R147, R142, !PT ;  /* 0x0000008e93937209 */ /* 0x001fc40007800000 */
[----:B--2---:R-:W-:-:S03]  /*1e60*/  FMNMX R152, R152, R143, !PT ;  /* 0x0000008f98987209 */ /* 0x004fc60007800000 */
[----:B------:R-:W-:Y:S01]  /*1e70*/  FADD R52, R66, -R147 ;  /* 0x8000009342347221 */ /* 0x000fe20000000000 */
[----:B---3--:R-:W-:-:S03]  /*1e80*/  FMNMX R153, R153, R140, !PT ;  /* 0x0000008c99997209 */ /* 0x008fc60007800000 */
[----:B------:R-:W-:Y:S01]  /*1e90*/  FMUL R53, R52, 1.4426950216293334961 ;  /* 0x3fb8aa3b34357820 */ /* 0x000fe20000400000 */
[----:B------:R-:W-:Y:S01]  /*1ea0*/  FADD R52, R65, -R147 ;  /* 0x8000009341347221 */ /* 0x000fe20000000000 */
[----:B----4-:R-:W-:Y:S02]  /*1eb0*/  FMNMX R154, R154, R141, !PT ;  /* 0x0000008d9a9a7209 */ /* 0x010fe40007800000 */
[----:B------:R0:W-:Y:S01]  /*1ec0*/  MUFU.EX2 R93, R53 ;  /* 0x00000035005d7308 */ /* 0x0001e20000000800 */
[----:B------:R-:W-:Y:S01]  /*1ed0*/  FMUL R54, R52, 1.4426950216293334961 ;  /* 0x3fb8aa3b34367820 */ /* 0x000fe20000400000 */
[----:B------:R-:W-:-:S04]  /*1ee0*/  FADD R52, R67, -R152 ;  /* 0x8000009843347221 */ /* 0x000fc80000000000 */
[----:B------:R-:W-:Y:S01]  /*1ef0*/  FMUL R55, R52, 1.4426950216293334961 ;  /* 0x3fb8aa3b34377820 */ /* 0x000fe20000400000 */
[----:B------:R-:W-:Y:S01]  /*1f00*/  FADD R52, R64, -R152 ;  /* 0x8000009840347221 */ /* 0x000fe20000000000 */
[----:B------:R2:W3:Y:S03]  /*1f10*/  MUFU.EX2 R82, R54 ;  /* 0x0000003600527308 */ /* 0x0004e60000000800 */
[----:B------:R-:W-:Y:S01]  /*1f20*/  FMUL R56, R52, 1.4426950216293334961 ;  /* 0x3fb8aa3b34387820 */ /* 0x000fe20000400000 */
[----:B------:R-:W-:-:S04]  /*1f30*/  FADD R52, R76, -R153 ;  /* 0x800000994c347221 */ /* 0x000fc80000000000 */
[----:B------:R4:W-:Y:S01]  /*1f40*/  MUFU.EX2 R94, R55 ;  /* 0x00000037005e7308 */ /* 0x0009e20000000800 */
[----:B0-----:R-:W-:Y:S01]  /*1f50*/  FMUL R53, R52, 1.4426950216293334961 ;  /* 0x3fb8aa3b34357820 */ /* 0x001fe20000400000 */
[----:B------:R-:W-:-:S04]  /*1f60*/  FADD R52, R77, -R153 ;  /* 0x800000994d347221 */ /* 0x000fc80000000000 */
[----:B--2---:R-:W-:Y:S01]  /*1f70*/  FMUL R54, R52, 1.4426950216293334961 ;  /* 0x3fb8aa3b34367820 */ /* 0x004fe20000400000 */
[--C-:B------:R-:W-:Y:S01]  /*1f80*/  FADD R52, R79, -R154.reuse ;  /* 0x8000009a4f347221 */ /* 0x100fe20000000000 */
[----:B------:R3:W0:Y:S03]  /*1f90*/  MUFU.EX2 R83, R56 ;  /* 0x0000003800537308 */ /* 0x0006260000000800 */
[----:B----4-:R-:W-:Y:S01]  /*1fa0*/  FMUL R55, R52, 1.4426950216293334961 ;  /* 0x3fb8aa3b34377820 */ /* 0x010fe20000400000 */
[----:B------:R-:W-:-:S04]  /*1fb0*/  FADD R52, R78, -R154 ;  /* 0x8000009a4e347221 */ /* 0x000fc80000000000 */
[----:B------:R-:W-:Y:S01]  /*1fc0*/  FMUL R52, R52, 1.4426950216293334961 ;  /* 0x3fb8aa3b34347820 */ /* 0x000fe20000400000 */
[----:B---3--:R-:W-:Y:S01]  /*1fd0*/  FADD R56, R93, R82 ;  /* 0x000000525d387221 */ /* 0x008fe20000000000 */
[----:B------:R2:W-:Y:S04]  /*1fe0*/  MUFU.EX2 R95, R53 ;  /* 0x00000035005f7308 */ /* 0x0005e80000000800 */
[----:B------:R-:W3:Y:S01]  /*1ff0*/  SHFL.BFLY PT, R59, R56, 0x2, 0x1f ;  /* 0x0c401f00383b7f89 */ /* 0x000ee200000e0000 */
[----:B0-----:R-:W-:-:S03]  /*2000*/  FADD R57, R94, R83 ;  /* 0x000000535e397221 */ /* 0x001fc60000000000 */
[----:B------:R-:W0:Y:S01]  /*2010*/  MUFU.EX2 R96, R54 ;  /* 0x0000003600607308 */ /* 0x000e220000000800 */
[----:B--2---:R-:W-:Y:S01]  /*2020*/  FADD R53, -R147, R142 ;  /* 0x0000008e93357221 */ /* 0x004fe20000000100 */
[----:B------:R-:W2:Y:S03]  /*2030*/  SHFL.BFLY PT, R60, R57, 0x2, 0x1f ;  /* 0x0c401f00393c7f89 */ /* 0x000ea600000e0000 */
[----:B------:R-:W-:-:S03]  /*2040*/  FMUL R53, R53, 1.4426950216293334961 ;  /* 0x3fb8aa3b35357820 */ /* 0x000fc60000400000 */
[----:B------:R-:W-:Y:S08]  /*2050*/  MUFU.EX2 R97, R55 ;  /* 0x0000003700617308 */ /* 0x000ff00000000800 */
[----:B------:R4:W5:Y:S01]  /*2060*/  MUFU.EX2 R98, R52 ;  /* 0x0000003400627308 */ /* 0x0009620000000800 */
[----:B0-----:R-:W-:Y:S01]  /*2070*/  FADD R58, R95, R96 ;  /* 0x000000605f3a7221 */ /* 0x001fe20000000000 */
[----:B---3--:R-:W-:-:S04]  /*2080*/  FADD R59, R56, R59 ;  /* 0x0000003b383b7221 */ /* 0x008fc80000000000 */
[----:B-1----:R-:W0:Y:S02]  /*2090*/  SHFL.BFLY PT, R61, R58, 0x2, 0x1f ;  /* 0x0c401f003a3d7f89 */ /* 0x002e2400000e0000 */
[----:B------:R1:W3:Y:S01]  /*20a0*/  MUFU.EX2 R76, R53 ;  /* 0x00000035004c7308 */ /* 0x0002e20000000800 */
[----:B----4-:R-:W-:Y:S01]  /*20b0*/  FADD R52, -R152, R143 ;  /* 0x0000008f98347221 */ /* 0x010fe20000000100 */
[----:B------:R-:W4:Y:S01]  /*20c0*/  SHFL.BFLY PT, R56, R59, 0x1, 0x1f ;  /* 0x0c201f003b387f89 */ /* 0x000f2200000e0000 */
[----:B--2---:R-:W-:Y:S02]  /*20d0*/  FADD R60, R57, R60 ;  /* 0x0000003c393c7221 */ /* 0x004fe40000000000 */
[----:B------:R-:W-:Y:S01]  /*20e0*/  FMUL R77, R52, 1.4426950216293334961 ;  /* 0x3fb8aa3b344d7820 */ /* 0x000fe20000400000 */
[----:B------:R-:W-:Y:S01]  /*20f0*/  FADD R52, -R153, R140 ;  /* 0x0000008c99347221 */ /* 0x000fe20000000100 */
[----:B-----5:R-:W-:Y:S01]  /*2100*/  FADD R54, R97, R98 ;  /* 0x0000006261367221 */ /* 0x020fe20000000000 */
[----:B------:R-:W2:Y:S02]  /*2110*/  SHFL.BFLY PT, R55, R60, 0x1, 0x1f ;  /* 0x0c201f003c377f89 */ /* 0x000ea400000e0000 */
[----:B------:R-:W-:Y:S01]  /*2120*/  FMUL R78, R52, 1.4426950216293334961 ;  /* 0x3fb8aa3b344e7820 */ /* 0x000fe20000400000 */
[----:B------:R-:W-:Y:S01]  /*2130*/  FADD R52, -R154, R141 ;  /* 0x0000008d9a347221 */ /* 0x000fe20000000100 */
[----:B------:R-:W1:Y:S01]  /*2140*/  MUFU.EX2 R77, R77 ;  /* 0x0000004d004d7308 */ /* 0x000e620000000800 */
[----:B------:R-:W5:Y:S02]  /*2150*/  SHFL.BFLY PT, R63, R54, 0x2, 0x1f ;  /* 0x0c401f00363f7f89 */ /* 0x000f6400000e0000 */
[----:B------:R-:W-:-:S05]  /*2160*/  FMUL R52, R52, 1.4426950216293334961 ;  /* 0x3fb8aa3b34347820 */ /* 0x000fca0000400000 */
[----:B------:R-:W1:Y:S01]  /*2170*/  MUFU.EX2 R78, R78 ;  /* 0x0000004e004e7308 */ /* 0x000e620000000800 */
[----:B0-----:R-:W-:Y:S01]  /*2180*/  FADD R61, R58, R61 ;  /* 0x0000003d3a3d7221 */ /* 0x001fe20000000000 */
[----:B----4-:R-:W-:-:S06]  /*2190*/  FADD R59, R59, R56 ;  /* 0x000000383b3b7221 */ /* 0x010fcc0000000000 */
[----:B------:R0:W4:Y:S01]  /*21a0*/  MUFU.EX2 R79, R52 ;  /* 0x00000034004f7308 */ /* 0x0001220000000800 */
[----:B--2---:R-:W-:Y:S01]  /*21b0*/  FADD R55, R60, R55 ;  /* 0x000000373c377221 */ /* 0x004fe20000000000 */
[----:B-----5:R-:W-:Y:S02]  /*21c0*/  FADD R63, R54, R63 ;  /* 0x0000003f363f7221 */ /* 0x020fe40000000000 */
[----:B------:R0:W2:Y:S04]  /*21d0*/  SHFL.BFLY PT, R54, R61, 0x1, 0x1f ;  /* 0x0c201f003d367f89 */ /* 0x0000a800000e0000 */
[----:B------:R0:W0:Y:S01]  /*21e0*/  SHFL.BFLY PT, R58, R63, 0x1, 0x1f ;  /* 0x0c201f003f3a7f89 */ /* 0x00002200000e0000 */
[----:B------:R-:W-:Y:S06]  /*21f0*/  BAR.SYNC.DEFER_BLOCKING 0x0 ;  /* 0x0000000000007b1d */ /* 0x000fec0000010000 */
[----:B-1-3--:R-:W-:Y:S05]  /*2200*/  @P0 BRA `(.L_x_6) ;  /* 0x0000000000080947 */ /* 0x00afea0003800000 */
[----:B------:R1:W-:Y:S04]  /*2210*/  STS [R130+0x1000], R59 ;  /* 0x0010003b82007388 */ /* 0x0003e80000000800 */
[----:B------:R1:W-:Y:S02]  /*2220*/  STS [R128+0x1000], R55 ;  /* 0x0010003780007388 */ /* 0x0003e40000000800 */
.L_x_6:
[----:B------:R-:W-:Y:S05]  /*2230*/  BSYNC.RECONVERGENT B0 ;  /* 0x0000000000007941 */ /* 0x000fea0003800200 */
.L_x_5:
[----:B------:R-:W-:Y:S01]  /*2240*/  BSSY.RECONVERGENT B0, `(.L_x_7) ;  /* 0x0000006000007945 */ /* 0x000fe20003800200 */
[----:B0-2---:R-:W-:Y:S01]  /*2250*/  FADD R61, R61, R54 ;  /* 0x000000363d3d7221 */ /* 0x005fe20000000000 */
[----:B------:R-:W-:Y:S02]  /*2260*/  FADD R63, R63, R58 ;  /* 0x0000003a3f3f7221 */ /* 0x000fe40000000000 */
[----:B------:R-:W-:Y:S05]  /*2270*/  @P0 BRA `(.L_x_8) ;  /* 0x0000000000080947 */ /* 0x000fea0003800000 */
[----:B------:R0:W-:Y:S04]  /*2280*/  STS [R126+0x1000], R61 ;  /* 0x0010003d7e007388 */ /* 0x0001e80000000800 */
[----:B------:R0:W-:Y:S02]  /*2290*/  @!P0 STS [R124+0x1000], R63 ;  /* 0x0010003f7c008388 */ /* 0x0001e40000000800 */
.L_x_8:
[----:B------:R-:W-:Y:S05]  /*22a0*/  BSYNC.RECONVERGENT B0 ;  /* 0x0000000000007941 */ /* 0x000fea0003800200 */
.L_x_7:
[----:B------:R-:W-:Y:S01]  /*22b0*/  BAR.SYNC.DEFER_BLOCKING 0x0 ;  /* 0x0000000000007b1d */ /* 0x000fe20000010000 */
[----:B------:R-:W-:Y:S02]  /*22c0*/  USHF.R.S32.HI UR8, URZ, 0x1f, UR5 ;  /* 0x0000001fff087899 */ /* 0x000fe40008011405 */
[----:B------:R-:W-:-:S03]  /*22d0*/  IADD3 R52, P2, PT, R34, UR5, RZ ;  /* 0x0000000522347c10 */ /* 0x000fc6000ff5e0ff */
[----:B------:R-:W2:Y:S04]  /*22e0*/  LDS R56, [R0+0x1000] ;  /* 0x0010000000387984 */ /* 0x000ea80000000800 */
[----:B--2---:R-:W2:Y:S02]  /*22f0*/  SHFL.BFLY PT, R53, R56, 0x4, 0x1f ;  /* 0x0c801f0038357f89 */ /* 0x004ea400000e0000 */
[----:B--2---:R-:W-:-:S05]  /*2300*/  FADD R58, R56, R53 ;  /* 0x00000035383a7221 */ /* 0x004fca0000000000 */
[----:B------:R-:W2:Y:S02]  /*2310*/  SHFL.BFLY PT, R53, R58, 0x2, 0x1f ;  /* 0x0c401f003a357f89 */ /* 0x000ea400000e0000 */
[----:B-12---:R-:W-:Y:S01]  /*2320*/  FADD R59, R58, R53 ;  /* 0x000000353a3b7221 */ /* 0x006fe20000000000 */
[----:B------:R-:W-:Y:S02]  /*2330*/  IADD3.X R53, PT, PT, R31, UR8, RZ, P2, !PT ;  /* 0x000000081f357c10 */ /* 0x000fe400097fe4ff */
[----:B------:R-:W-:Y:S02]  /*2340*/  IADD3 R56, P2, PT, R32, UR5, RZ ;  /* 0x0000000520387c10 */ /* 0x000fe4000ff5e0ff */
[----:B------:R-:W1:Y:S02]  /*2350*/  SHFL.BFLY PT, R54, R59, 0x1, 0x1f ;  /* 0x0c201f003b367f89 */ /* 0x000e6400000e0000 */
[----:B------:R-:W-:Y:S01]  /*2360*/  IADD3.X R57, PT, PT, R29, UR8, RZ, P2, !PT ;  /* 0x000000081d397c10 */ /* 0x000fe200097fe4ff */
[----:B01----:R-:W-:Y:S01]  /*2370*/  FADD R63, R59, R54 ;  /* 0x000000363b3f7221 */ /* 0x003fe20000000000 */
[----:B------:R-:W-:-:S04]  /*2380*/  IADD3 R54, P3, PT, R33, UR5, RZ ;  /* 0x0000000521367c10 */ /* 0x000fc8000ff7e0ff */
[----:B------:R0:W-:Y:S01]  /*2390*/  @!P1 STS [R0+0x1000], R63 ;  /* 0x0010003f00009388 */ /* 0x0001e20000000800 */
[----:B------:R-:W-:Y:S01]  /*23a0*/  IADD3.X R55, PT, PT, R30, UR8, RZ, P3, !PT ;  /* 0x000000081e377c10 */ /* 0x000fe20009ffe4ff */
[----:B------:R-:W-:Y:S01]  /*23b0*/  BAR.SYNC.DEFER_BLOCKING 0x0 ;  /* 0x0000000000007b1d */ /* 0x000fe20000010000 */
[----:B------:R-:W-:Y:S02]  /*23c0*/  IADD3 R58, P3, PT, R28, UR5, RZ ;  /* 0x000000051c3a7c10 */ /* 0x000fe4000ff7e0ff */
[----:B------:R-:W-:Y:S02]  /*23d0*/  IADD3 R60, P2, PT, R27, UR5, RZ ;  /* 0x000000051b3c7c10 */ /* 0x000fe4000ff5e0ff */
[----:B------:R-:W-:Y:S02]  /*23e0*/  IADD3.X R59, PT, PT, R25, UR8, RZ, P3, !PT ;  /* 0x00000008193b7c10 */ /* 0x000fe40009ffe4ff */
[----:B------:R-:W-:Y:S02]  /*23f0*/  IADD3.X R61, PT, PT, R24, UR8, RZ, P2, !PT ;  /* 0x00000008183d7c10 */ /* 0x000fe400097fe4ff */
[----:B------:R-:W-:-:S02]  /*2400*/  IADD3 R62, P3, PT, R26, UR5, RZ ;  /* 0x000000051a3e7c10 */ /* 0x000fc4000ff7e0ff */
[----:B------:R-:W-:Y:S02]  /*2410*/  IADD3 R64, P2, PT, R22, UR5, RZ ;  /* 0x0000000516407c10 */ /* 0x000fe4000ff5e0ff */
[----:B0-----:R-:W-:Y:S02]  /*2420*/  IADD3.X R63, PT, PT, R23, UR8, RZ, P3, !PT ;  /* 0x00000008173f7c10 */ /* 0x001fe40009ffe4ff */
[----:B------:R-:W-:Y:S01]  /*2430*/  IADD3.X R65, PT, PT, R19, UR8, RZ, P2, !PT ;  /* 0x0000000813417c10 */ /* 0x000fe200097fe4ff */
[----:B------:R0:W2:Y:S04]  /*2440*/  LDG.E.U8 R85, desc[UR12][R52.64] ;  /* 0x0000000c34557981 */ /* 0x0000a8000c1e1100 */
[----:B------:R1:W3:Y:S04]  /*2450*/  LDG.E.U8 R84, desc[UR12][R54.64] ;  /* 0x0000000c36547981 */ /* 0x0002e8000c1e1100 */
[----:B------:R-:W5:Y:S01]  /*2460*/  LDG.E.U8 R87, desc[UR12][R56.64] ;  /* 0x0000000c38577981 */ /* 0x000f62000c1e1100 */
[----:B0-----:R-:W-:-:S03]  /*2470*/  IADD3 R52, P3, PT, R21, UR5, RZ ;  /* 0x0000000515347c10 */ /* 0x001fc6000ff7e0ff */
[----:B----4-:R0:W4:Y:S01]  /*2480*/  LDG.E.U8 R89, desc[UR12][R60.64] ;  /* 0x0000000c3c597981 */ /* 0x010122000c1e1100 */
[----:B-1----:R-:W-:Y:S02]  /*2490*/  IADD3 R54, P2, PT, R20, UR5, RZ ;  /* 0x0000000514367c10 */ /* 0x002fe4000ff5e0ff */
[----:B------:R-:W-:Y:S01]  /*24a0*/  IADD3.X R53, PT, PT, R18, UR8, RZ, P3, !PT ;  /* 0x0000000812357c10 */ /* 0x000fe20009ffe4ff */
[----:B------:R1:W3:Y:S01]  /*24b0*/  LDG.E.U8 R86, desc[UR12][R58.64] ;  /* 0x0000000c3a567981 */ /* 0x0002e2000c1e1100 */
[----:B------:R-:W-:Y:S02]  /*24c0*/  IADD3.X R55, PT, PT, R17, UR8, RZ, P2, !PT ;  /* 0x0000000811377c10 */ /* 0x000fe400097fe4ff */
[----:B------:R-:W-:Y:S01]  /*24d0*/  IADD3 R66, P3, PT, R15, UR5, RZ ;  /* 0x000000050f427c10 */ /* 0x000fe2000ff7e0ff */
[----:B------:R1:W3:Y:S01]  /*24e0*/  LDG.E.U8 R88, desc[UR12][R52.64] ;  /* 0x0000000c34587981 */ /* 0x0002e2000c1e1100 */
[----:B------:R-:W-:Y:S02]  /*24f0*/  IADD3 R80, P2, PT, R10, UR5, RZ ;  /* 0x000000050a507c10 */ /* 0x000fe4000ff5e0ff */
[----:B------:R-:W-:Y:S01]  /*2500*/  IADD3.X R67, PT, PT, R12, UR8, RZ, P3, !PT ;  /* 0x000000080c437c10 */ /* 0x000fe20009ffe4ff */
[----:B------:R1:W3:Y:S01]  /*2510*/  LDG.E.U8 R91, desc[UR12][R54.64] ;  /* 0x0000000c365b7981 */ /* 0x0002e2000c1e1100 */
[----:B------:R-:W-:-:S02]  /*2520*/  IADD3.X R81, PT, PT, R6, UR8, RZ, P2, !PT ;  /* 0x0000000806517c10 */ /* 0x000fc400097fe4ff */
[----:B0-----:R-:W-:Y:S01]  /*2530*/  IADD3 R60, P3, PT, R8, UR5, RZ ;  /* 0x00000005083c7c10 */ /* 0x001fe2000ff7e0ff */
[----:B------:R-:W3:Y:S01]  /*2540*/  LDG.E.U8 R62, desc[UR12][R62.64] ;  /* 0x0000000c3e3e7981 */ /* 0x000ee2000c1e1100 */
[----:B------:R-:W-:Y:S02]  /*2550*/  IADD3 R56, P2, PT, R16, UR5, RZ ;  /* 0x0000000510387c10 */ /* 0x000fe4000ff5e0ff */
[----:B------:R-:W-:Y:S01]  /*2560*/  IADD3.X R61, PT, PT, R4, UR8, RZ, P3, !PT ;  /* 0x00000008043d7c10 */ /* 0x000fe20009ffe4ff */
[----:B------:R-:W3:Y:S01]  /*2570*/  LDG.E.U8 R65, desc[UR12][R64.64] ;  /* 0x0000000c40417981 */ /* 0x000ee2000c1e1100 */
[----:B------:R-:W-:Y:S02]  /*2580*/  IADD3.X R57, PT, PT, R13, UR8, RZ, P2, !PT ;  /* 0x000000080d397c10 */ /* 0x000fe400097fe4ff */
[----:B-1----:R-:W-:Y:S01]  /*2590*/  IADD3 R58, P3, PT, R14, UR5, RZ ;  /* 0x000000050e3a7c10 */ /* 0x002fe2000ff7e0ff */
[----:B------:R-:W3:Y:S01]  /*25a0*/  LDG.E.U8 R67, desc[UR12][R66.64] ;  /* 0x0000000c42437981 */ /* 0x000ee2000c1e1100 */
[----:B------:R-:W-:-:S02]  /*25b0*/  IADD3 R52, P4, PT, R9, UR5, RZ ;  /* 0x0000000509347c10 */ /* 0x000fc4000ff9e0ff */
[----:B------:R-:W-:Y:S01]  /*25c0*/  IADD3 R54, P2, PT, R7, UR5, RZ ;  /* 0x0000000507367c10 */ /* 0x000fe2000ff5e0ff */
[----:B------:R0:W3:Y:S01]  /*25d0*/  LDG.E.U8 R63, desc[UR12][R80.64] ;  /* 0x0000000c503f7981 */ /* 0x0000e2000c1e1100 */
[----:B------:R-:W-:Y:S02]  /*25e0*/  IADD3.X R59, PT, PT, R11, UR8, RZ, P3, !PT ;  /* 0x000000080b3b7c10 */ /* 0x000fe40009ffe4ff */
[----:B------:R-:W-:Y:S01]  /*25f0*/  IADD3.X R53, PT, PT, R5, UR8, RZ, P4, !PT ;  /* 0x0000000805357c10 */ /* 0x000fe2000a7fe4ff */
[----:B------:R1:W3:Y:S01]  /*2600*/  LDG.E.U8 R61, desc[UR12][R60.64] ;  /* 0x0000000c3c3d7981 */ /* 0x0002e2000c1e1100 */
[----:B------:R-:W-:-:S03]  /*2610*/  IADD3.X R55, PT, PT, R3, UR8, RZ, P2, !PT ;  /* 0x0000000803377c10 */ /* 0x000fc600097fe4ff */
[----:B------:R0:W3:Y:S04]  /*2620*/  LDG.E.U8 R64, desc[UR12][R56.64] ;  /* 0x0000000c38407981 */ /* 0x0000e8000c1e1100 */
[----:B------:R0:W3:Y:S04]  /*2630*/  LDG.E.U8 R66, desc[UR12][R58.64] ;  /* 0x0000000c3a427981 */ /* 0x0000e8000c1e1100 */
[----:B------:R-:W3:Y:S04]  /*2640*/  LDG.E.U8 R90, desc[UR12][R52.64] ;  /* 0x0000000c345a7981 */ /* 0x000ee8000c1e1100 */
[----:B------:R-:W3:Y:S01]  /*2650*/  LDG.E.U8 R92, desc[UR12][R54.64] ;  /* 0x0000000c365c7981 */ /* 0x000ee2000c1e1100 */
[----:B------:R-:W-:-:S02]  /*2660*/  F2FP.SATFINITE.E4M3.F32.PACK_AB_MERGE_C R93, R82, R93, RZ ;  /* 0x0000005d525d723e */ /* 0x000fc400048070ff */
[----:B------:R-:W-:Y:S01]  /*2670*/  F2FP.SATFINITE.E4M3.F32.PACK_AB_MERGE_C R94, R83, R94, RZ ;  /* 0x0000005e535e723e */ /* 0x000fe200048070ff */
[----:B0-----:R-:W-:Y:S04]  /*2680*/  LDS R80, [R131+0x1000] ;  /* 0x0010000083507984 */ /* 0x001fe80000000800 */
[----:B------:R-:W-:Y:S04]  /*2690*/  LDS R81, [R129+0x1000] ;  /* 0x0010000081517984 */ /* 0x000fe80000000800 */
[----:B------:R-:W-:Y:S04]  /*26a0*/  LDS R82, [R127+0x1000] ;  /* 0x001000007f527984 */ /* 0x000fe80000000800 */
[----:B------:R-:W-:Y:S01]  /*26b0*/  LDS R83, [R125+0x1000] ;  /* 0x001000007d537984 */ /* 0x000fe20000000800 */
[----:B------:R-:W-:Y:S01]  /*26c0*/  BAR.SYNC.DEFER_BLOCKING 0x0 ;  /* 0x0000000000007b1d */ /* 0x000fe20000010000 */
[----:B-1----:R-:W-:-:S02]  /*26d0*/  F2FP.SATFINITE.E4M3.F32.PACK_AB_MERGE_C R60, R96, R95, RZ ;  /* 0x0000005f603c723e */ /* 0x002fc400048070ff */
[----:B------:R-:W-:Y:S02]  /*26e0*/  F2FP.SATFINITE.E4M3.F32.PACK_AB_MERGE_C R95, R98, R97, RZ ;  /* 0x00000061625f723e */ /* 0x000fe400048070ff */
[----:B------:R-:W-:Y:S02]  /*26f0*/  F2FP.F16.E4M3.UNPACK_B R56, R93 ;  /* 0x0000005dff38723e */ /* 0x000fe400020006ff */
[----:B------:R-:W-:Y:S02]  /*2700*/  F2FP.F16.E4M3.UNPACK_B R57, R94 ;  /* 0x0000005eff39723e */ /* 0x000fe400020006ff */
[----:B------:R-:W-:Y:S02]  /*2710*/  F2FP.F16.E4M3.UNPACK_B R58, R60 ;  /* 0x0000003cff3a723e */ /* 0x000fe400020006ff */
[----:B------:R-:W-:Y:S01]  /*2720*/  F2FP.F16.E4M3.UNPACK_B R59, R95 ;  /* 0x0000005fff3b723e */ /* 0x000fe200020006ff */
[C---:B------:R-:W-:Y:S01]  /*2730*/  FMUL R68, R76.reuse, R68 ;  /* 0x000000444c447220 */ /* 0x040fe20000400000 */
[C---:B------:R-:W-:Y:S01]  /*2740*/  FMUL R70, R77.reuse, R70 ;  /* 0x000000464d467220 */ /* 0x040fe20000400000 */
[----:B------:R-:W-:Y:S01]  /*2750*/  FMUL R69, R76, R69 ;  /* 0x000000454c457220 */ /* 0x000fe20000400000 */
[----:B------:R-:W-:Y:S01]  /*2760*/  FMUL R71, R77, R71 ;  /* 0x000000474d477220 */ /* 0x000fe20000400000 */
[----:B------:R-:W-:Y:S01]  /*2770*/  FMUL R60, R78, R72 ;  /* 0x000000484e3c7220 */ /* 0x000fe20000400000 */
[----:B------:R-:W-:-:S06]  /*2780*/  UIADD3 UR6, UPT, UPT, UR6, 0x40, URZ ;  /* 0x0000004006067890 */ /* 0x000fcc000fffe0ff */
[----:B------:R-:W-:Y:S01]  /*2790*/  ISETP.LE.AND P2, PT, R145, UR6, PT ;  /* 0x0000000691007c0c */ /* 0x000fe2000bf43270 */
[----:B--2---:R-:W-:Y:S04]  /*27a0*/  STS.U8 [R136+UR7+0x1000], R85 ;  /* 0x0010005588007988 */ /* 0x004fe80008000007 */
[----:B-----5:R-:W-:Y:S04]  /*27b0*/  STS.U8 [R136+UR7+0x1200], R87 ;  /* 0x0012005788007988 */ /* 0x020fe80008000007 */
[----:B----4-:R-:W-:Y:S04]  /*27c0*/  STS.U8 [R136+UR7+0x1400], R89 ;  /* 0x0014005988007988 */ /* 0x010fe80008000007 */
[----:B---3--:R-:W-:Y:S04]  /*27d0*/  STS.U8 [R136+UR7+0x1800], R91 ;  /* 0x0018005b88007988 */ /* 0x008fe80008000007 */
        /* <DEDUP_REMOVED lines=13> */
[----:B------:R-:W0:Y:S02]  /*28b0*/  LDSM.16.M88.4 R52, [R134+0x1000] ;  /* 0x001000008634783b */ /* 0x000e240000000200 */
[----:B------:R-:W-:Y:S06]  /*28c0*/  BAR.SYNC.DEFER_BLOCKING 0x0 ;  /* 0x0000000000007b1d */ /* 0x000fec0000010000 */
[----:B------:R-:W-:Y:S02]  /*28d0*/  STSM.16.M88.4 [R119+0x1000], R56 ;  /* 0x0010003877007844 */ /* 0x000fe40000000200 */
[----:B------:R-:W-:Y:S06]  /*28e0*/  BAR.SYNC.DEFER_BLOCKING 0x0 ;  /* 0x0000000000007b1d */ /* 0x000fec0000010000 */
[----:B------:R-:W1:Y:S04]  /*28f0*/  LDS.64 R140, [R2+UR7+0x1000] ;  /* 0x00100007028c7984 */ /* 0x000e680008000a00 */
[----:B------:R-:W2:Y:S04]  /*2900*/  LDS.64 R142, [R2+UR7+0x1400] ;  /* 0x00140007028e7984 */ /* 0x000ea80008000a00 */
[----:B------:R-:W3:Y:S04]  /*2910*/  LDS.64 R100, [R121+UR7+0x1000] ;  /* 0x0010000779647984 */ /* 0x000ee80008000a00 */
[----:B------:R-:W4:Y:S04]  /*2920*/  LDS.64 R102, [R121+UR7+0x1400] ;  /* 0x0014000779667984 */ /* 0x000f280008000a00 */
[----:B------:R-:W5:Y:S04]  /*2930*/  LDS.64 R96, [R2+UR7+0x1800] ;  /* 0x0018000702607984 */ /* 0x000f680008000a00 */
[----:B------:R-:W5:Y:S04]  /*2940*/  LDS.64 R98, [R2+UR7+0x1c00] ;  /* 0x001c000702627984 */ /* 0x000f680008000a00 */
[----:B------:R-:W5:Y:S04]  /*2950*/  LDS.64 R92, [R121+UR7+0x1800] ;  /* 0x00180007795c7984 */ /* 0x000f680008000a00 */
[----:B------:R-:W5:Y:S01]  /*2960*/  LDS.64 R94, [R121+UR7+0x1c00] ;  /* 0x001c0007795e7984 */ /* 0x000f620008000a00 */
[----:B0-----:R-:W-:-:S02]  /*2970*/  F2FP.F16.E4M3.UNPACK_B R84, R52 ;  /* 0x00000034ff54723e */ /* 0x001fc400020006ff */
[----:B------:R-:W-:Y:S01]  /*2980*/  F2FP.F16.E4M3.UNPACK_B R85, R53 ;  /* 0x00000035ff55723e */ /* 0x000fe200020006ff */
[----:B------:R-:W-:Y:S01]  /*2990*/  FMUL R61, R78, R73 ;  /* 0x000000494e3d7220 */ /* 0x000fe20000400000 */
[C---:B------:R-:W-:Y:S01]  /*29a0*/  FMUL R62, R79.reuse, R74 ;  /* 0x0000004a4f3e7220 */ /* 0x040fe20000400000 */
[----:B------:R-:W-:Y:S01]  /*29b0*/  FMUL R63, R79, R75 ;  /* 0x0000004b4f3f7220 */ /* 0x000fe20000400000 */
[----:B------:R-:W-:Y:S04]  /*29c0*/  LDS.64 R88, [R122+UR7+0x1400] ;  /* 0x001400077a587984 */ /* 0x000fe80008000a00 */
[----:B------:R-:W-:Y:S01]  /*29d0*/  LDS.64 R72, [R123+UR7+0x1000] ;  /* 0x001000077b487984 */ /* 0x000fe20008000a00 */
[----:B-1----:R-:W-:-:S03]  /*29e0*/  IMAD.MOV.U32 R56, RZ, RZ, R140 ;  /* 0x000000ffff387224 */ /* 0x002fc600078e008c */
[----:B------:R-:W-:Y:S01]  /*29f0*/  LDS.64 R90, [R122+UR7+0x1800] ;  /* 0x001800077a5a7984 */ /* 0x000fe20008000a00 */
[----:B--2---:R-:W-:-:S03]  /*2a00*/  IMAD.MOV.U32 R57, RZ, RZ, R142 ;  /* 0x000000ffff397224 */ /* 0x004fc600078e008e */
[----:B------:R-:W-:Y:S01]  /*2a10*/  LDS.64 R86, [R122+UR7+0x1c00] ;  /* 0x001c00077a567984 */ /* 0x000fe20008000a00 */
[----:B---3--:R-:W-:-:S03]  /*2a20*/  IMAD.MOV.U32 R58, RZ, RZ, R100 ;  /* 0x000000ffff3a7224 */ /* 0x008fc600078e0064 */
[----:B------:R-:W-:Y:S01]  /*2a30*/  LDS.64 R74, [R123+UR7+0x1800] ;  /* 0x001800077b4a7984 */ /* 0x000fe20008000a00 */
[----:B----4-:R-:W-:Y:S02]  /*2a40*/  IMAD.MOV.U32 R59, RZ, RZ, R102 ;  /* 0x000000ffff3b7224 */ /* 0x010fe400078e0066 */
[----:B-----5:R-:W-:-:S05]  /*2a50*/  IMAD.MOV.U32 R64, RZ, RZ, R96 ;  /* 0x000000ffff407224 */ /* 0x020fca00078e0060 */
[----:B------:R-:W-:Y:S01]  /*2a60*/  HMMA.16816.F32 R56, R56, R84, R68 ;  /* 0x000000543838723c */ /* 0x000fe20000001844 */
[----:B------:R-:W0:Y:S01]  /*2a70*/  LDS.64 R68, [R122+UR7+0x1000] ;  /* 0x001000077a447984 */ /* 0x000e220008000a00 */
[----:B------:R-:W-:Y:S02]  /*2a80*/  IMAD.MOV.U32 R65, RZ, RZ, R98 ;  /* 0x000000ffff417224 */ /* 0x000fe400078e0062 */
[----:B------:R-:W-:Y:S01]  /*2a90*/  IMAD.MOV.U32 R66, RZ, RZ, R92 ;  /* 0x000000ffff427224 */ /* 0x000fe200078e005c */
[----:B------:R-:W1:Y:S01]  /*2aa0*/  LDS.64 R70, [R123+UR7+0x1400] ;  /* 0x001400077b467984 */ /* 0x000e620008000a00 */
[----:B------:R-:W-:-:S07]  /*2ab0*/  IMAD.MOV.U32 R67, RZ, RZ, R94 ;  /* 0x000000ffff437224 */ /* 0x000fce00078e005e */
[----:B------:R-:W-:Y:S01]  /*2ac0*/  HMMA.16816.F32 R60, R64, R84, R60 ;  /* 0x00000054403c723c */ /* 0x000fe2000000183c */
[----:B------:R-:W2:Y:S01]  /*2ad0*/  LDS.64 R84, [R123+UR7+0x1c00] ;  /* 0x001c00077b547984 */ /* 0x000ea20008000a00 */
[----:B------:R-:W-:Y:S01]  /*2ae0*/  F2FP.F16.E4M3.UNPACK_B R52, R52.H1 ;  /* 0x00000034ff34723e */ /* 0x000fe200030006ff */
[----:B------:R-:W-:Y:S01]  /*2af0*/  IMAD.MOV.U32 R64, RZ, RZ, R141 ;  /* 0x000000ffff407224 */ /* 0x000fe200078e008d */
[----:B------:R-:W-:Y:S01]  /*2b00*/  F2FP.F16.E4M3.UNPACK_B R53, R53.H1 ;  /* 0x00000035ff35723e */ /* 0x000fe200030006ff */
        /* <DEDUP_REMOVED lines=9> */
[----:B------:R-:W-:Y:S01]  /*2ba0*/  F2FP.F16.E4M3.UNPACK_B R52, R54 ;  /* 0x00000036ff34723e */ /* 0x000fe200020006ff */
[----:B0-----:R-:W-:Y:S01]  /*2bb0*/  IMAD.MOV.U32 R64, RZ, RZ, R68 ;  /* 0x000000ffff407224 */ /* 0x001fe200078e0044 */
[----:B------:R-:W-:Y:S01]  /*2bc0*/  F2FP.F16.E4M3.UNPACK_B R53, R55 ;  /* 0x00000037ff35723e */ /* 0x000fe200020006ff */
[----:B------:R-:W-:Y:S02]  /*2bd0*/  IMAD.MOV.U32 R65, RZ, RZ, R88 ;  /* 0x000000ffff417224 */ /* 0x000fe400078e0058 */
[----:B------:R-:W-:Y:S02]  /*2be0*/  IMAD.MOV.U32 R66, RZ, RZ, R72 ;  /* 0x000000ffff427224 */ /* 0x000fe400078e0048 */
[----:B-1----:R-:W-:-:S07]  /*2bf0*/  IMAD.MOV.U32 R67, RZ, RZ, R70 ;  /* 0x000000ffff437224 */ /* 0x002fce00078e0046 */
[----:B------:R-:W-:Y:S01]  /*2c00*/  HMMA.16816.F32 R56, R64, R52, R56 ;  /* 0x000000344038723c */ /* 0x000fe20000001838 */
[----:B------:R-:W-:Y:S02]  /*2c10*/  IMAD.MOV.U32 R64, RZ, RZ, R90 ;  /* 0x000000ffff407224 */ /* 0x000fe400078e005a */
[----:B------:R-:W-:Y:S02]  /*2c20*/  IMAD.MOV.U32 R65, RZ, RZ, R86 ;  /* 0x000000ffff417224 */ /* 0x000fe400078e0056 */
[----:B------:R-:W-:Y:S02]  /*2c30*/  IMAD.MOV.U32 R66, RZ, RZ, R74 ;  /* 0x000000ffff427224 */ /* 0x000fe400078e004a */
[----:B--2---:R-:W-:-:S07]  /*2c40*/  IMAD.MOV.U32 R67, RZ, RZ, R84 ;  /* 0x000000ffff437224 */ /* 0x004fce00078e0054 */
[----:B------:R-:W-:Y:S01]  /*2c50*/  HMMA.16816.F32 R60, R64, R52, R60 ;  /* 0x00000034403c723c */ /* 0x000fe2000000183c */
[----:B------:R-:W-:Y:S01]  /*2c60*/  IMAD.MOV.U32 R68, RZ, RZ, R69 ;  /* 0x000000ffff447224 */ /* 0x000fe200078e0045 */
[----:B------:R-:W-:Y:S01]  /*2c70*/  F2FP.F16.E4M3.UNPACK_B R54, R54.H1 ;  /* 0x00000036ff36723e */ /* 0x000fe200030006ff */
[----:B------:R-:W-:Y:S01]  /*2c80*/  IMAD.MOV.U32 R70, RZ, RZ, R73 ;  /* 0x000000ffff467224 */ /* 0x000fe200078e0049 */
[----:B------:R-:W-:Y:S01]  /*2c90*/  F2FP.F16.E4M3.UNPACK_B R55, R55.H1 ;  /* 0x00000037ff37723e */ /* 0x000fe200030006ff */
[----:B------:R-:W-:Y:S02]  /*2ca0*/  IMAD.MOV.U32 R74, RZ, RZ, R75 ;  /* 0x000000ffff4a7224 */ /* 0x000fe400078e004b */
[----:B------:R-:W-:Y:S02]  /*2cb0*/  IMAD.MOV.U32 R69, RZ, RZ, R89 ;  /* 0x000000ffff457224 */ /* 0x000fe400078e0059 */
[----:B------:R-:W-:Y:S02]  /*2cc0*/  IMAD.MOV.U32 R72, RZ, RZ, R91 ;  /* 0x000000ffff487224 */ /* 0x000fe400078e005b */
[----:B------:R-:W-:-:S02]  /*2cd0*/  IMAD.MOV.U32 R73, RZ, RZ, R87 ;  /* 0x000000ffff497224 */ /* 0x000fc400078e0057 */
[----:B------:R-:W-:Y:S01]  /*2ce0*/  IMAD.MOV.U32 R75, RZ, RZ, R85 ;  /* 0x000000ffff4b7224 */ /* 0x000fe200078e0055 */
[-C--:B------:R-:W-:Y:S01]  /*2cf0*/  HMMA.16816.F32 R68, R68, R54.reuse, R56 ;  /* 0x000000364444723c */ /* 0x080fe20000001838 */
[----:B------:R-:W-:Y:S02]  /*2d00*/  ULEA UR4, UR17, UR4, 0x6 ;  /* 0x0000000411047291 */ /* 0x000fe4000f8e30ff */
[----:B------:R-:W-:Y:S01]  /*2d10*/  ULEA UR5, UR16, UR5, 0x6 ;  /* 0x0000000510057291 */ /* 0x000fe2000f8e30ff */
[----:B------:R-:W-:Y:S02]  /*2d20*/  FFMA2 R150, R150.F32x2.HI_LO, R76.F32x2.HI_LO, R80.F32x2.HI_LO ;  /* 0x0000004c96967249 */ /* 0x000fe40000000050 */
[----:B------:R-:W-:Y:S02]  /*2d30*/  IMAD.MOV.U32 R142, RZ, RZ, R147 ;  /* 0x000000ffff8e7224 */ /* 0x000fe400078e0093 */
[----:B------:R-:W-:Y:S01]  /*2d40*/  HMMA.16816.F32 R72, R72, R54, R60 ;  /* 0x000000364848723c */ /* 0x000fe2000000183c */
[----:B------:R-:W-:-:S02]  /*2d50*/  FFMA2 R148, R148.F32x2.HI_LO, R78.F32x2.HI_LO, R82.F32x2.HI_LO ;  /* 0x0000004e94947249 */ /* 0x000fc40000000052 */
[----:B------:R-:W-:Y:S02]  /*2d60*/  IMAD.MOV.U32 R143, RZ, RZ, R152 ;  /* 0x000000ffff8f7224 */ /* 0x000fe400078e0098 */
[----:B------:R-:W-:Y:S02]  /*2d70*/  IMAD.MOV.U32 R140, RZ, RZ, R153 ;  /* 0x000000ffff8c7224 */ /* 0x000fe400078e0099 */
[----:B------:R-:W-:Y:S01]  /*2d80*/  IMAD.MOV.U32 R141, RZ, RZ, R154 ;  /* 0x000000ffff8d7224 */ /* 0x000fe200078e009a */
[----:B------:R-:W-:-:S12]  /*2d90*/  @!P2 BRA `(.L_x_9) ;  /* 0xffffffe40020a947 */ /* 0x000fd8000383ffff */
.L_x_0:
[----:B------:R-:W0:Y:S01]  /*2da0*/  S2R R30, SR_TID.X ;  /* 0x00000000001e7919 */ /* 0x000e220000002100 */
[----:B------:R-:W-:Y:S01]  /*2db0*/  FSETP.GT.AND P1, PT, |R150|, 8.50705917302346158658e+37, PT ;  /* 0x7e8000009600780b */ /* 0x000fe20003f24200 */
[----:B------:R-:W1:Y:S01]  /*2dc0*/  S2UR UR9, SR_CgaCtaId ;  /* 0x00000000000979c3 */ /* 0x000e620000008800 */
[----:B------:R-:W-:-:S07]  /*2dd0*/  FSETP.GT.AND P5, PT, |R151|, 8.50705917302346158658e+37, PT ;  /* 0x7e8000009700780b */ /* 0x000fce0003fa4200 */
[----:B------:R-:W-:Y:S01]  /*2de0*/  BAR.SYNC.DEFER_BLOCKING 0x0 ;  /* 0x0000000000007b1d */ /* 0x000fe20000010000 */
[C---:B------:R-:W-:Y:S02]  /*2df0*/  FSETP.GEU.AND P4, PT, |R150|.reuse, 1.175494350822287508e-38, PT ;  /* 0x008000009600780b */ /* 0x040fe40003f8e200 */
[C---:B------:R-:W-:Y:S02]  /*2e00*/  FSETP.GEU.AND P2, PT, |R151|.reuse, 1.175494350822287508e-38, PT ;  /* 0x008000009700780b */ /* 0x040fe40003f4e200 */
[----:B------:R-:W-:Y:S01]  /*2e10*/  FSETP.GEU.AND P3, PT, R150, 1.175494350822287508e-38, PT ;  /* 0x008000009600780b */ /* 0x000fe20003f6e000 */
[----:B------:R-:W-:Y:S01]  /*2e20*/  UMOV UR8, 0x400 ;  /* 0x0000040000087882 */ /* 0x000fe20000000000 */
[----:B------:R-:W-:Y:S01]  /*2e30*/  FSETP.GEU.AND P6, PT, R151, 1.175494350822287508e-38, PT ;  /* 0x008000009700780b */ /* 0x000fe20003fce000 */
[----:B------:R-:W2:Y:S01]  /*2e40*/  LDC R26, c[0x0][0x3e8] ;  /* 0x0000fa00ff1a7b82 */ /* 0x000ea20000000800 */
[----:B------:R-:W-:Y:S01]  /*2e50*/  @P1 FMUL R69, R69, 0.25 ;  /* 0x3e80000045451820 */ /* 0x000fe20000400000 */
[----:B------:R-:W-:Y:S01]  /*2e60*/  @P1 FMUL R68, R68, 0.25 ;  /* 0x3e80000044441820 */ /* 0x000fe20000400000 */
[----:B------:R-:W-:Y:S01]  /*2e70*/  @P5 FMUL R71, R71, 0.25 ;  /* 0x3e80000047475820 */ /* 0x000fe20000400000 */
[----:B------:R-:W-:-:S02]  /*2e80*/  @P5 FMUL R70, R70, 0.25 ;  /* 0x3e80000046465820 */ /* 0x000fc40000400000 */
[----:B------:R-:W-:Y:S01]  /*2e90*/  @!P4 FMUL R69, R69, 16777216 ;  /* 0x4b8000004545c820 */ /* 0x000fe20000400000 */
[----:B------:R-:W-:Y:S01]  /*2ea0*/  @!P4 FMUL R68, R68, 16777216 ;  /* 0x4b8000004444c820 */ /* 0x000fe20000400000 */
[----:B------:R-:W-:Y:S01]  /*2eb0*/  @!P2 FMUL R71, R71, 16777216 ;  /* 0x4b8000004747a820 */ /* 0x000fe20000400000 */
[----:B------:R-:W-:Y:S01]  /*2ec0*/  @!P2 FMUL R70, R70, 16777216 ;  /* 0x4b8000004646a820 */ /* 0x000fe20000400000 */
[----:B------:R-:W-:Y:S01]  /*2ed0*/  FSEL R4, RZ, -23, P6 ;  /* 0xc1b80000ff047808 */ /* 0x000fe20003000000 */
[----:B------:R-:W3:Y:S01]  /*2ee0*/  LDC.64 R34, c[0x0][0x3a0] ;  /* 0x0000e800ff227b82 */ /* 0x000ee20000000a00 */
[----:B-1----:R-:W-:Y:S01]  /*2ef0*/  ULEA UR10, UR9, UR8, 0x18 ;  /* 0x00000008090a7291 */ /* 0x002fe2000f8ec0ff */
[----:B------:R-:W1:Y:S01]  /*2f00*/  LDCU.64 UR8, c[0x0][0x3e0] ;  /* 0x00007c00ff0877ac */ /* 0x000e620008000a00 */
[----:B0-----:R-:W-:Y:S01]  /*2f10*/  SHF.R.U32.HI R0, RZ, 0x5, R30 ;  /* 0x00000005ff007819 */ /* 0x001fe2000001161e */
[C---:B------:R-:W-:Y:S01]  /*2f20*/  IMAD.SHL.U32 R3, R30.reuse, 0x2, RZ ;  /* 0x000000021e037824 */ /* 0x040fe200078e00ff */
[----:B------:R-:W-:-:S02]  /*2f30*/  LOP3.LUT R2, R30, 0xff, RZ, 0xc0, !PT ;  /* 0x000000ff1e027812 */ /* 0x000fc400078ec0ff */
[----:B------:R-:W-:Y:S02]  /*2f40*/  SGXT.U32 R0, R0, 0x2 ;  /* 0x000000020000781a */ /* 0x000fe40000000000 */
[----:B------:R-:W-:Y:S01]  /*2f50*/  ISETP.GE.U32.AND P0, PT, R2, 0x20, PT ;  /* 0x000000200200780c */ /* 0x000fe20003f06070 */
[----:B------:R-:W-:Y:S01]  /*2f60*/  FMUL R2, R151, 8388608 ;  /* 0x4b00000097027820 */ /* 0x000fe20000400000 */
[----:B------:R-:W-:Y:S01]  /*2f70*/  LOP3.LUT R6, R0, 0x100, R3, 0xf8, !PT ;  /* 0x0000010000067812 */ /* 0x000fe200078ef803 */
[----:B------:R-:W-:Y:S01]  /*2f80*/  FMUL R0, R150, 8388608 ;  /* 0x4b00000096007820 */ /* 0x000fe20000400000 */
[----:B------:R-:W-:Y:S01]  /*2f90*/  FMUL R3, R149, 8388608 ;  /* 0x4b00000095037820 */ /* 0x000fe20000400000 */
[----:B------:R-:W-:Y:S02]  /*2fa0*/  LOP3.LUT R11, R30, 0x3f, RZ, 0xc0, !PT ;  /* 0x0000003f1e0b7812 */ /* 0x000fe400078ec0ff */
[----:B------:R-:W-:Y:S01]  /*2fb0*/  FSEL R24, R2, R151, !P6 ;  /* 0x0000009702187208 */ /* 0x000fe20007000000 */
[----:B------:R-:W-:Y:S01]  /*2fc0*/  @P5 FMUL R151, R151, 0.25 ;  /* 0x3e80000097975820 */ /* 0x000fe20000400000 */
[----:B------:R-:W-:Y:S01]  /*2fd0*/  FSEL R25, R0, R150, !P3 ;  /* 0x0000009600197208 */ /* 0x000fe20005800000 */
[----:B------:R-:W-:Y:S01]  /*2fe0*/  @P1 FMUL R150, R150, 0.25 ;  /* 0x3e80000096961820 */ /* 0x000fe20000400000 */
[----:B------:R-:W-:Y:S01]  /*2ff0*/  FSEL R0, RZ, -23, P3 ;  /* 0xc1b80000ff007808 */ /* 0x000fe20001800000 */
[----:B------:R-:W-:Y:S01]  /*3000*/  @!P2 FMUL R151, R151, 16777216 ;  /* 0x4b8000009797a820 */ /* 0x000fe20000400000 */
[C---:B------:R-:W-:Y:S01]  /*3010*/  FSETP.GT.AND P3, PT, |R149|.reuse, 8.50705917302346158658e+37, PT ;  /* 0x7e8000009500780b */ /* 0x040fe20003f64200 */
[----:B------:R-:W-:Y:S01]  /*3020*/  @!P4 FMUL R150, R150, 16777216 ;  /* 0x4b8000009696c820 */ /* 0x000fe20000400000 */
[----:B------:R-:W-:Y:S01]  /*3030*/  FSETP.GEU.AND P4, PT, |R149|, 1.175494350822287508e-38, PT ;  /* 0x008000009500780b */ /* 0x000fe20003f8e200 */
[----:B------:R-:W-:Y:S01]  /*3040*/  MUFU.RCP R7, R151 ;  /* 0x0000009700077308 */ /* 0x000fe20000001000 */
[----:B------:R-:W-:Y:S01]  /*3050*/  FSETP.GT.AND P2, PT, |R148|, 8.50705917302346158658e+37, PT ;  /* 0x7e8000009400780b */ /* 0x000fe20003f44200 */
[----:B-1----:R-:W-:Y:S01]  /*3060*/  UIMAD UR8, UR14, UR8, URZ ;  /* 0x000000080e0872a4 */ /* 0x002fe2000f8e02ff */
[----:B------:R-:W-:-:S02]  /*3070*/  LOP3.LUT R2, R30, 0x3, RZ, 0xc0, !PT ;  /* 0x000000031e027812 */ /* 0x000fc400078ec0ff */
[----:B------:R-:W-:Y:S02]  /*3080*/  FSETP.GEU.AND P1, PT, R149, 1.175494350822287508e-38, PT ;  /* 0x008000009500780b */ /* 0x000fe40003f2e000 */
[----:B------:R-:W-:Y:S01]  /*3090*/  FSETP.GEU.AND P5, PT, |R148|, 1.175494350822287508e-38, PT ;  /* 0x008000009400780b */ /* 0x000fe20003fae200 */
[----:B------:R-:W0:Y:S01]  /*30a0*/  MUFU.RCP R5, R150 ;  /* 0x0000009600057308 */ /* 0x000e220000001000 */
[----:B------:R-:W-:Y:S01]  /*30b0*/  LOP3.LUT R22, R30, 0x18, RZ, 0xc0, !PT ;  /* 0x000000181e167812 */ /* 0x000fe200078ec0ff */
[----:B------:R-:W-:Y:S02]  /*30c0*/  IMAD.SHL.U32 R9, R2, 0x20, RZ ;  /* 0x0000002002097824 */ /* 0x000fe400078e00ff */
[C---:B------:R-:W-:Y:S01]  /*30d0*/  FMUL R2, R148.reuse, 8388608 ;  /* 0x4b00000094027820 */ /* 0x040fe20000400000 */
[----:B------:R-:W-:Y:S01]  /*30e0*/  FSETP.GEU.AND P6, PT, R148, 1.175494350822287508e-38, PT ;  /* 0x008000009400780b */ /* 0x000fe20003fce000 */
[----:B------:R-:W-:Y:S01]  /*30f0*/  @P3 FMUL R75, R75, 0.25 ;  /* 0x3e8000004b4b3820 */ /* 0x000fe20000400000 */
[----:B------:R-:W-:Y:S01]  /*3100*/  FSEL R28, R3, R149, !P1 ;  /* 0x00000095031c7208 */ /* 0x000fe20004800000 */
[----:B------:R-:W-:Y:S01]  /*3110*/  @P3 FMUL R149, R149, 0.25 ;  /* 0x3e80000095953820 */ /* 0x000fe20000400000 */
[----:B------:R-:W-:Y:S01]  /*3120*/  LOP3.LUT R8, R30, 0xc0, RZ, 0xc0, !PT ;  /* 0x000000c01e087812 */ /* 0x000fe200078ec0ff */
[----:B------:R-:W-:Y:S01]  /*3130*/  IMAD R11, R22, 0x10, R11 ;  /* 0x00000010160b7824 */ /* 0x000fe200078e020b */
[----:B------:R-:W-:Y:S01]  /*3140*/  LOP3.LUT R9, R9, 0x1c, R30, 0xf8, !PT ;  /* 0x0000001c09097812 */ /* 0x000fe200078ef81e */
[----:B------:R-:W-:Y:S01]  /*3150*/  @!P4 FMUL R149, R149, 16777216 ;  /* 0x4b8000009595c820 */ /* 0x000fe20000400000 */
[----:B------:R-:W-:Y:S01]  /*3160*/  FSEL R27, R2, R148, !P6 ;  /* 0x00000094021b7208 */ /* 0x000fe20007000000 */
[----:B------:R-:W-:Y:S01]  /*3170*/  @P2 FMUL R148, R148, 0.25 ;  /* 0x3e80000094942820 */ /* 0x000fe20000400000 */
[----:B------:R-:W-:Y:S01]  /*3180*/  SHF.R.U32.HI R8, RZ, 0x1, R8 ;  /* 0x00000001ff087819 */ /* 0x000fe20000011608 */
[----:B------:R-:W-:Y:S01]  /*3190*/  IMAD.SHL.U32 R11, R11, 0x4, RZ ;  /* 0x000000040b0b7824 */ /* 0x000fe200078e00ff */
[----:B------:R-:W-:Y:S01]  /*31a0*/  LOP3.LUT R19, R6, R9, RZ, 0xfc, !PT ;  /* 0x0000000906137212 */ /* 0x000fe200078efcff */
[----:B------:R-:W-:Y:S01]  /*31b0*/  VIADD R2, R25, 0xc0cafb0d ;  /* 0xc0cafb0d19027836 */ /* 0x000fe20000000000 */
[----:B------:R-:W1:Y:S01]  /*31c0*/  MUFU.RCP R6, R149 ;  /* 0x0000009500067308 */ /* 0x000e620000001000 */
[----:B------:R-:W-:Y:S01]  /*31d0*/  @!P5 FMUL R148, R148, 16777216 ;  /* 0x4b8000009494d820 */ /* 0x000fe20000400000 */
[----:B------:R-:W-:Y:S01]  /*31e0*/  VIADD R3, R24, 0xc0cafb0d ;  /* 0xc0cafb0d18037836 */ /* 0x000fe20000000000 */
[----:B------:R-:W-:Y:S01]  /*31f0*/  LOP3.LUT R23, R11, R8, RZ, 0x3c, !PT ;  /* 0x000000080b177212 */ /* 0x000fe200078e3cff */
[C---:B0-----:R-:W-:Y:S01]  /*3200*/  FMUL R11, R5.reuse, R69 ;  /* 0x00000045050b7220 */ /* 0x041fe20000400000 */
[----:B------:R-:W-:Y:S01]  /*3210*/  LOP3.LUT R2, R2, 0xff800000, RZ, 0xc0, !PT ;  /* 0xff80000002027812 */ /* 0x000fe200078ec0ff */
[----:B------:R-:W-:Y:S01]  /*3220*/  FMUL R18, R5, R68 ;  /* 0x0000004405127220 */ /* 0x000fe20000400000 */
[----:B------:R-:W-:Y:S01]  /*3230*/  LOP3.LUT R5, R3, 0xff800000, RZ, 0xc0, !PT ;  /* 0xff80000003057812 */ /* 0x000fe200078ec0ff */
[----:B------:R-:W0:Y:S01]  /*3240*/  MUFU.RCP R8, R148 ;  /* 0x0000009400087308 */ /* 0x000e220000001000 */
[----:B------:R-:W-:Y:S01]  /*3250*/  I2FP.F32.S32 R3, R2 ;  /* 0x0000000200037245 */ /* 0x000fe20000201400 */
[----:B------:R-:W-:Y:S01]  /*3260*/  @P3 FMUL R74, R74, 0.25 ;  /* 0x3e8000004a4a3820 */ /* 0x000fe20000400000 */
[C---:B------:R-:W-:Y:S01]  /*3270*/  FMUL R16, R7.reuse, R71 ;  /* 0x0000004707107220 */ /* 0x040fe20000400000 */
[----:B------:R-:W-:Y:S01]  /*3280*/  FMUL R17, R7, R70 ;  /* 0x0000004607117220 */ /* 0x000fe20000400000 */
[----:B------:R-:W-:Y:S01]  /*3290*/  I2FP.F32.S32 R7, R5 ;  /* 0x0000000500077245 */ /* 0x000fe20000201400 */
[----:B------:R-:W-:Y:S01]  /*32a0*/  FFMA.FTZ R0, R3, 1.1920928955078125e-07, R0 ;  /* 0x3400000003007823 */ /* 0x000fe20000010000 */
[----:B------:R-:W-:Y:S01]  /*32b0*/  @!P4 FMUL R75, R75, 16777216 ;  /* 0x4b8000004b4bc820 */ /* 0x000fe20000400000 */
[----:B------:R-:W-:Y:S01]  /*32c0*/  @!P4 FMUL R74, R74, 16777216 ;  /* 0x4b8000004a4ac820 */ /* 0x000fe20000400000 */
[----:B------:R-:W-:Y:S01]  /*32d0*/  @P2 FMUL R73, R73, 0.25 ;  /* 0x3e80000049492820 */ /* 0x000fe20000400000 */
[----:B------:R-:W-:Y:S01]  /*32e0*/  @P2 FMUL R72, R72, 0.25 ;  /* 0x3e80000048482820 */ /* 0x000fe20000400000 */
[----:B------:R-:W-:-:S02]  /*32f0*/  VIADD R3, R27, 0xc0cafb0d ;  /* 0xc0cafb0d1b037836 */ /* 0x000fc40000000000 */
[----:B------:R-:W-:Y:S01]  /*3300*/  FFMA.FTZ R4, R7, 1.1920928955078125e-07, R4 ;  /* 0x3400000007047823 */ /* 0x000fe20000010004 */
[C---:B-1----:R-:W-:Y:S01]  /*3310*/  FMUL R12, R6.reuse, R75 ;  /* 0x0000004b060c7220 */ /* 0x042fe20000400000 */
[----:B------:R-:W-:Y:S01]  /*3320*/  FMUL R13, R6, R74 ;  /* 0x0000004a060d7220 */ /* 0x000fe20000400000 */
[----:B------:R-:W-:Y:S01]  /*3330*/  @!P5 FMUL R73, R73, 16777216 ;  /* 0x4b8000004949d820 */ /* 0x000fe20000400000 */
[----:B------:R-:W-:Y:S01]  /*3340*/  @!P5 FMUL R72, R72, 16777216 ;  /* 0x4b8000004848d820 */ /* 0x000fe20000400000 */
[----:B------:R-:W-:Y:S01]  /*3350*/  VIADD R7, R28, 0xc0cafb0d ;  /* 0xc0cafb0d1c077836 */ /* 0x000fe20000000000 */
[----:B------:R-:W-:Y:S01]  /*3360*/  LOP3.LUT R6, R3, 0xff800000, RZ, 0xc0, !PT ;  /* 0xff80000003067812 */ /* 0x000fe200078ec0ff */
[C---:B0-----:R-:W-:Y:S01]  /*3370*/  FMUL R14, R8.reuse, R73 ;  /* 0x00000049080e7220 */ /* 0x041fe20000400000 */
[----:B------:R-:W-:Y:S01]  /*3380*/  FMUL R15, R8, R72 ;  /* 0x00000048080f7220 */ /* 0x000fe20000400000 */
[----:B------:R-:W-:Y:S01]  /*3390*/  FSEL R3, RZ, -23, P6 ;  /* 0xc1b80000ff037808 */ /* 0x000fe20003000000 */
[----:B------:R-:W-:Y:S01]  /*33a0*/  IMAD.IADD R5, R24, 0x1, -R5 ;  /* 0x0000000118057824 */ /* 0x000fe200078e0a05 */
[----:B------:R-:W-:Y:S01]  /*33b0*/  LOP3.LUT R9, R7, 0xff800000, RZ, 0xc0, !PT ;  /* 0xff80000007097812 */ /* 0x000fe200078ec0ff */
[----:B------:R-:W-:Y:S01]  /*33c0*/  IMAD.IADD R2, R25, 0x1, -R2 ;  /* 0x0000000119027824 */ /* 0x000fe200078e0a02 */
[----:B------:R-:W-:Y:S01]  /*33d0*/  I2FP.F32.S32 R8, R6 ;  /* 0x0000000600087245 */ /* 0x000fe20000201400 */
[----:B------:R-:W-:Y:S01]  /*33e0*/  FADD R5, R5, -1 ;  /* 0xbf80000005057421 */ /* 0x000fe20000000000 */
[----:B------:R-:W-:Y:S01]  /*33f0*/  F2FP.SATFINITE.E4M3.F32.PACK_AB_MERGE_C R18, R11, R18, RZ ;  /* 0x000000120b12723e */ /* 0x000fe200048070ff */
[----:B------:R-:W-:Y:S01]  /*3400*/  FADD R2, R2, -1 ;  /* 0xbf80000002027421 */ /* 0x000fe20000000000 */
[----:B------:R-:W-:Y:S01]  /*3410*/  FSEL R7, RZ, -23, P1 ;  /* 0xc1b80000ff077808 */ /* 0x000fe20000800000 */
[----:B------:R-:W-:Y:S01]  /*3420*/  FFMA.FTZ R8, R8, 1.1920928955078125e-07, R3 ;  /* 0x3400000008087823 */ /* 0x000fe20000010003 */
[----:B------:R-:W-:Y:S01]  /*3430*/  I2FP.F32.S32 R10, R9 ;  /* 0x00000009000a7245 */ /* 0x000fe20000201400 */
[----:B------:R0:W-:Y:S01]  /*3440*/  STS.U8 [R19+UR10], R18 ;  /* 0x0000001213007988 */ /* 0x0001e2000800000a */
[----:B------:R-:W-:Y:S01]  /*3450*/  LOP3.LUT R3, R18, 0xffff, RZ, 0xc0, !PT ;  /* 0x0000ffff12037812 */ /* 0x000fe200078ec0ff */
[----:B------:R-:W-:Y:S01]  /*3460*/  IMAD.IADD R9, R28, 0x1, -R9 ;  /* 0x000000011c097824 */ /* 0x000fe200078e0a09 */
[----:B------:R-:W-:Y:S01]  /*3470*/  F2FP.SATFINITE.E4M3.F32.PACK_AB_MERGE_C R16, R16, R17, RZ ;  /* 0x000000111010723e */ /* 0x000fe200048070ff */
[----:B------:R-:W-:Y:S01]  /*3480*/  FFMA.FTZ R11, R10, 1.1920928955078125e-07, R7 ;  /* 0x340000000a0b7823 */ /* 0x000fe20000010007 */
[----:B------:R-:W-:Y:S01]  /*3490*/  IMAD.IADD R7, R27, 0x1, -R6 ;  /* 0x000000011b077824 */ /* 0x000fe200078e0a06 */
[----:B------:R-:W-:Y:S01]  /*34a0*/  F2FP.SATFINITE.E4M3.F32.PACK_AB_MERGE_C R14, R14, R15, RZ ;  /* 0x0000000f0e0e723e */ /* 0x000fe200048070ff */
[----:B------:R-:W-:Y:S01]  /*34b0*/  FADD R9, R9, -1 ;  /* 0xbf80000009097421 */ /* 0x000fe20000000000 */
[----:B------:R-:W-:Y:S01]  /*34c0*/  LOP3.LUT R10, R16, 0xffff, RZ, 0xc0, !PT ;  /* 0x0000ffff100a7812 */ /* 0x000fe200078ec0ff */
[----:B------:R-:W-:Y:S01]  /*34d0*/  FADD R7, R7, -1 ;  /* 0xbf80000007077421 */ /* 0x000fe20000000000 */
[----:B0-----:R-:W-:Y:S01]  /*34e0*/  IMAD.MOV.U32 R18, RZ, RZ, 0x3dc6b27f ;  /* 0x3dc6b27fff127424 */ /* 0x001fe200078e00ff */
[----:B------:R-:W-:-:S02]  /*34f0*/  SHF.R.U32.HI R3, RZ, 0x8, R3 ;  /* 0x00000008ff037819 */ /* 0x000fc40000011603 */
[----:B------:R-:W-:Y:S01]  /*3500*/  F2FP.SATFINITE.E4M3.F32.PACK_AB_MERGE_C R13, R12, R13, RZ ;  /* 0x0000000d0c0d723e */ /* 0x000fe200048070ff */
[----:B------:R-:W-:Y:S01]  /*3510*/  FFMA.FTZ R6, R5, R18, -0.16845393180847167969 ;  /* 0xbe2c7f3005067423 */ /* 0x000fe20000010012 */
[----:B------:R-:W-:Y:S01]  /*3520*/  LOP3.LUT R17, R19, 0x20, RZ, 0x3c, !PT ;  /* 0x0000002013117812 */ /* 0x000fe200078e3cff */
[----:B------:R0:W-:Y:S01]  /*3530*/  STS.U8 [R19+UR10+0x80], R3 ;  /* 0x0000800313007988 */ /* 0x0001e2000800000a */
[----:B------:R-:W-:Y:S01]  /*3540*/  LOP3.LUT R12, R14, 0xffff, RZ, 0xc0, !PT ;  /* 0x0000ffff0e0c7812 */ /* 0x000fe200078ec0ff */
[----:B------:R-:W-:Y:S01]  /*3550*/  FFMA.FTZ R6, R5, R6, 0.1716887056827545166 ;  /* 0x3e2fcf2a05067423 */ /* 0x000fe20000010006 */
[----:B------:R-:W-:Y:S01]  /*3560*/  SHF.R.U32.HI R10, RZ, 0x8, R10 ;  /* 0x00000008ff0a7819 */ /* 0x000fe2000001160a */
[----:B------:R-:W-:Y:S01]  /*3570*/  STS.U8 [R17+UR10+0x200], R16 ;  /* 0x0002001011007988 */ /* 0x000fe2000800000a */
[----:B------:R-:W-:Y:S01]  /*3580*/  LOP3.LUT R21, R19, 0x40, RZ, 0x3c, !PT ;  /* 0x0000004013157812 */ /* 0x000fe200078e3cff */
[----:B------:R-:W-:Y:S01]  /*3590*/  FFMA.FTZ R6, R5, R6, -0.17900948226451873779 ;  /* 0xbe374e4305067423 */ /* 0x000fe20000010006 */
[----:B------:R-:W-:Y:S01]  /*35a0*/  SHF.R.U32.HI R12, RZ, 0x8, R12 ;  /* 0x00000008ff0c7819 */ /* 0x000fe2000001160c */
[----:B------:R1:W-:Y:S01]  /*35b0*/  STS.U8 [R17+UR10+0x280], R10 ;  /* 0x0002800a11007988 */ /* 0x0003e2000800000a */
[----:B------:R-:W-:Y:S01]  /*35c0*/  LOP3.LUT R15, R13, 0xffff, RZ, 0xc0, !PT ;  /* 0x0000ffff0d0f7812 */ /* 0x000fe200078ec0ff */
[C---:B0-----:R-:W-:Y:S01]  /*35d0*/  FFMA.FTZ R3, R2.reuse, R18, -0.16845393180847167969 ;  /* 0xbe2c7f3002037423 */ /* 0x041fe20000010012 */
[----:B------:R-:W-:Y:S01]  /*35e0*/  FFMA.FTZ R6, R5, R6, 0.20512372255325317383 ;  /* 0x3e520bf405067423 */ /* 0x000fe20000010006 */
[----:B------:R0:W-:Y:S01]  /*35f0*/  STS.U8 [R21+UR10+0x480], R12 ;  /* 0x0004800c15007988 */ /* 0x0001e2000800000a */
[----:B------:R-:W-:Y:S01]  /*3600*/  LOP3.LUT R20, R19, 0x60, RZ, 0x3c, !PT ;  /* 0x0000006013147812 */ /* 0x000fe200078e3cff */
[C---:B------:R-:W-:Y:S01]  /*3610*/  FFMA.FTZ R3, R2.reuse, R3, 0.1716887056827545166 ;  /* 0x3e2fcf2a02037423 */ /* 0x040fe20000010003 */
[----:B------:R-:W-:Y:S01]  /*3620*/  FFMA.FTZ R6, R5, R6, -0.24046532809734344482 ;  /* 0xbe763c8b05067423 */ /* 0x000fe20000010006 */
[----:B------:R-:W-:Y:S01]  /*3630*/  SHF.R.U32.HI R15, RZ, 0x8, R15 ;  /* 0x00000008ff0f7819 */ /* 0x000fe2000001160f */
[----:B------:R-:W-:Y:S01]  /*3640*/  STS.U8 [R21+UR10+0x400], R14 ;  /* 0x0004000e15007988 */ /* 0x000fe2000800000a */
[----:B-1----:R-:W-:Y:S01]  /*3650*/  FFMA.FTZ R10, R7, R18, -0.16845393180847167969 ;  /* 0xbe2c7f30070a7423 */ /* 0x002fe20000010012 */
[C---:B------:R-:W-:Y:S01]  /*3660*/  FFMA.FTZ R3, R2.reuse, R3, -0.17900948226451873779 ;  /* 0xbe374e4302037423 */ /* 0x040fe20000010003 */
[----:B------:R-:W-:Y:S01]  /*3670*/  FFMA.FTZ R6, R5, R6, 0.28857114911079406738 ;  /* 0x3e93bf9905067423 */ /* 0x000fe20000010006 */
[----:B------:R-:W-:Y:S01]  /*3680*/  STS.U8 [R20+UR10+0x600], R13 ;  /* 0x0006000d14007988 */ /* 0x000fe2000800000a */
[----:B0-----:R-:W-:Y:S01]  /*3690*/  FFMA.FTZ R12, R9, R18, -0.16845393180847167969 ;  /* 0xbe2c7f30090c7423 */ /* 0x001fe20000010012 */
[----:B------:R-:W-:Y:S01]  /*36a0*/  FFMA.FTZ R10, R7, R10, 0.1716887056827545166 ;  /* 0x3e2fcf2a070a7423 */ /* 0x000fe2000001000a */
[C---:B------:R-:W-:Y:S01]  /*36b0*/  FFMA.FTZ R3, R2.reuse, R3, 0.20512372255325317383 ;  /* 0x3e520bf402037423 */ /* 0x040fe20000010003 */
[----:B------:R0:W-:Y:S01]  /*36c0*/  STS.U8 [R20+UR10+0x680], R15 ;  /* 0x0006800f14007988 */ /* 0x0001e2000800000a */
[----:B------:R-:W-:Y:S01]  /*36d0*/  FFMA.FTZ R12, R9, R12, 0.1716887056827545166 ;  /* 0x3e2fcf2a090c7423 */ /* 0x000fe2000001000c */
[----:B------:R-:W-:Y:S01]  /*36e0*/  FFMA.FTZ R10, R7, R10, -0.17900948226451873779 ;  /* 0xbe374e43070a7423 */ /* 0x000fe2000001000a */
[----:B------:R-:W-:Y:S01]  /*36f0*/  FFMA.FTZ R6, R5, R6, -0.36067417263984680176 ;  /* 0xbeb8aa4905067423 */ /* 0x000fe20000010006 */
[----:B------:R-:W-:Y:S01]  /*3700*/  BAR.SYNC.DEFER_BLOCKING 0x0 ;  /* 0x0000000000007b1d */ /* 0x000fe20000010000 */
[----:B------:R-:W-:Y:S01]  /*3710*/  FFMA.FTZ R12, R9, R12, -0.17900948226451873779 ;  /* 0xbe374e43090c7423 */ /* 0x000fe2000001000c */
[----:B------:R-:W-:Y:S01]  /*3720*/  FFMA.FTZ R10, R7, R10, 0.20512372255325317383 ;  /* 0x3e520bf4070a7423 */ /* 0x000fe2000001000a */
[C---:B------:R-:W-:Y:S01]  /*3730*/  FFMA.FTZ R3, R2.reuse, R3, -0.24046532809734344482 ;  /* 0xbe763c8b02037423 */ /* 0x040fe20000010003 */
[----:B------:R-:W-:Y:S01]  /*3740*/  FFMA.FTZ R6, R5, R6, 0.48089820146560668945 ;  /* 0x3ef6384a05067423 */ /* 0x000fe20000010006 */
[----:B------:R-:W-:Y:S01]  /*3750*/  FFMA.FTZ R12, R9, R12, 0.20512372255325317383 ;  /* 0x3e520bf4090c7423 */ /* 0x000fe2000001000c */
[----:B------:R-:W-:Y:S01]  /*3760*/  FFMA.FTZ R10, R7, R10, -0.24046532809734344482 ;  /* 0xbe763c8b070a7423 */ /* 0x000fe2000001000a */
[C---:B------:R-:W-:Y:S01]  /*3770*/  FFMA.FTZ R3, R2.reuse, R3, 0.28857114911079406738 ;  /* 0x3e93bf9902037423 */ /* 0x040fe20000010003 */
[----:B------:R-:W-:Y:S01]  /*3780*/  FFMA.FTZ R6, R5, R6, -0.72134751081466674805 ;  /* 0xbf38aa3b05067423 */ /* 0x000fe20000010006 */
[----:B------:R-:W-:Y:S01]  /*3790*/  FFMA.FTZ R12, R9, R12, -0.24046532809734344482 ;  /* 0xbe763c8b090c7423 */ /* 0x000fe2000001000c */
[----:B------:R-:W-:Y:S01]  /*37a0*/  FFMA.FTZ R10, R7, R10, 0.28857114911079406738 ;  /* 0x3e93bf99070a7423 */ /* 0x000fe2000001000a */
[C---:B------:R-:W-:Y:S01]  /*37b0*/  FFMA.FTZ R3, R2.reuse, R3, -0.36067417263984680176 ;  /* 0xbeb8aa4902037423 */ /* 0x040fe20000010003 */
[----:B------:R-:W-:Y:S01]  /*37c0*/  FMUL R6, R5, R6 ;  /* 0x0000000605067220 */ /* 0x000fe20000400000 */
[----:B------:R-:W-:Y:S01]  /*37d0*/  FFMA.FTZ R12, R9, R12, 0.28857114911079406738 ;  /* 0x3e93bf99090c7423 */ /* 0x000fe2000001000c */
[----:B------:R-:W-:Y:S01]  /*37e0*/  FFMA.FTZ R10, R7, R10, -0.36067417263984680176 ;  /* 0xbeb8aa49070a7423 */ /* 0x000fe2000001000a */
[C---:B------:R-:W-:Y:S01]  /*37f0*/  FFMA.FTZ R3, R2.reuse, R3, 0.48089820146560668945 ;  /* 0x3ef6384a02037423 */ /* 0x040fe20000010003 */
[----:B------:R-:W-:Y:S01]  /*3800*/  FMUL R6, R5, R6 ;  /* 0x0000000605067220 */ /* 0x000fe20000400000 */
[----:B------:R-:W-:Y:S01]  /*3810*/  FFMA.FTZ R12, R9, R12, -0.36067417263984680176 ;  /* 0xbeb8aa49090c7423 */ /* 0x000fe2000001000c */
[----:B------:R-:W-:Y:S01]  /*3820*/  FFMA.FTZ R10, R7, R10, 0.48089820146560668945 ;  /* 0x3ef6384a070a7423 */ /* 0x000fe2000001000a */
[C---:B------:R-:W-:Y:S01]  /*3830*/  FFMA.FTZ R3, R2.reuse, R3, -0.72134751081466674805 ;  /* 0xbf38aa3b02037423 */ /* 0x040fe20000010003 */
[----:B------:R-:W-:Y:S01]  /*3840*/  FFMA.FTZ R5, R5, 1.4426950216293334961, R6 ;  /* 0x3fb8aa3b05057823 */ /* 0x000fe20000010006 */
[----:B------:R-:W-:Y:S01]  /*3850*/  FFMA.FTZ R12, R9, R12, 0.48089820146560668945 ;  /* 0x3ef6384a090c7423 */ /* 0x000fe2000001000c */
[----:B------:R-:W-:Y:S01]  /*3860*/  FFMA.FTZ R10, R7, R10, -0.72134751081466674805 ;  /* 0xbf38aa3b070a7423 */ /* 0x000fe2000001000a */
[----:B------:R-:W1:Y:S01]  /*3870*/  LDC.64 R16, c[0x0][0x398] ;  /* 0x0000e600ff107b82 */ /* 0x000e620000000a00 */
[----:B------:R-:W-:Y:S01]  /*3880*/  FMUL R3, R2, R3 ;  /* 0x0000000302037220 */ /* 0x000fe20000400000 */
[----:B------:R-:W-:Y:S01]  /*3890*/  ISETP.GE.U32.AND P4, PT, R25, 0x7f800000, PT ;  /* 0x7f8000001900780c */ /* 0x000fe20003f86070 */
[----:B------:R-:W-:Y:S01]  /*38a0*/  FFMA.FTZ R12, R9, R12, -0.72134751081466674805 ;  /* 0xbf38aa3b090c7423 */ /* 0x000fe2000001000c */
[----:B------:R-:W-:Y:S01]  /*38b0*/  ISETP.GE.U32.AND P5, PT, R24, 0x7f800000, PT ;  /* 0x7f8000001800780c */ /* 0x000fe20003fa6070 */
[----:B------:R-:W-:Y:S01]  /*38c0*/  FMUL R10, R7, R10 ;  /* 0x0000000a070a7220 */ /* 0x000fe20000400000 */
[----:B------:R-:W-:Y:S01]  /*38d0*/  FADD R18, R4, R5 ;  /* 0x0000000504127221 */ /* 0x000fe20000000000 */
[----:B------:R-:W-:Y:S01]  /*38e0*/  ISETP.GE.U32.AND P3, PT, R28, 0x7f800000, PT ;  /* 0x7f8000001c00780c */ /* 0x000fe20003f66070 */
[----:B------:R-:W4:Y:S01]  /*38f0*/  LDS R21, [R23+UR10] ;  /* 0x0000000a17157984 */ /* 0x000f220008000800 */
[----:B------:R-:W-:Y:S01]  /*3900*/  SHF.R.U32.HI R5, RZ, 0x5, R30 ;  /* 0x00000005ff057819 */ /* 0x000fe2000001161e */
[C---:B------:R-:W-:Y:S01]  /*3910*/  FMUL R3, R2.reuse, R3 ;  /* 0x0000000302037220 */ /* 0x040fe20000400000 */
[----:B------:R-:W-:Y:S01]  /*3920*/  ISETP.GE.U32.AND P2, PT, R27, 0x7f800000, PT ;  /* 0x7f8000001b00780c */ /* 0x000fe20003f46070 */
[----:B------:R-:W-:Y:S01]  /*3930*/  FMUL R12, R9, R12 ;  /* 0x0000000c090c7220 */ /* 0x000fe20000400000 */
[----:B------:R-:W-:Y:S01]  /*3940*/  FMUL R10, R7, R10 ;  /* 0x0000000a070a7220 */ /* 0x000fe20000400000 */
[----:B------:R-:W5:Y:S01]  /*3950*/  LDS R23, [R23+UR10+0x100] ;  /* 0x0001000a17177984 */ /* 0x000f620008000800 */
[----:B------:R-:W-:Y:S01]  /*3960*/  SGXT.U32 R5, R5, 0x3 ;  /* 0x000000030505781a */ /* 0x000fe20000000000 */
[----:B------:R-:W-:Y:S01]  /*3970*/  FFMA.FTZ R3, R2, 1.4426950216293334961, R3 ;  /* 0x3fb8aa3b02037823 */ /* 0x000fe20000010003 */
[----:B------:R-:W-:Y:S01]  /*3980*/  FMUL R12, R9, R12 ;  /* 0x0000000c090c7220 */ /* 0x000fe20000400000 */
[----:B------:R-:W-:Y:S01]  /*3990*/  FFMA.FTZ R7, R7, 1.4426950216293334961, R10 ;  /* 0x3fb8aa3b07077823 */ /* 0x000fe2000001000a */
[----:B------:R-:W-:-:S02]  /*39a0*/  @P4 IMAD.MOV.U32 R2, RZ, RZ, 0x7f800000 ;  /* 0x7f800000ff024424 */ /* 0x000fc400078e00ff */
[----:B------:R-:W-:Y:S01]  /*39b0*/  FADD R0, R0, R3 ;  /* 0x0000000300007221 */ /* 0x000fe20000000000 */
[----:B--2---:R-:W-:Y:S02]  /*39c0*/  IMAD R5, R5, R26, RZ ;  /* 0x0000001a05057224 */ /* 0x004fe400078e02ff */
[----:B------:R-:W-:Y:S01]  /*39d0*/  FFMA.FTZ R12, R9, 1.4426950216293334961, R12 ;  /* 0x3fb8aa3b090c7823 */ /* 0x000fe2000001000c */
[----:B------:R-:W-:Y:S02]  /*39e0*/  @P5 IMAD.MOV.U32 R3, RZ, RZ, 0x7f800000 ;  /* 0x7f800000ff035424 */ /* 0x000fe400078e00ff */
[----:B------:R-:W-:Y:S01]  /*39f0*/  FADD R19, R8, R7 ;  /* 0x0000000708137221 */ /* 0x000fe20000000000 */
[----:B------:R-:W-:Y:S02]  /*3a00*/  @P3 IMAD.MOV.U32 R7, RZ, RZ, 0x7f800000 ;  /* 0x7f800000ff073424 */ /* 0x000fe400078e00ff */
[----:B------:R-:W-:Y:S01]  /*3a10*/  @P4 FFMA.FTZ R0, R25, R2, +INF ;  /* 0x7f80000019004423 */ /* 0x000fe20000010002 */
[----:B------:R-:W-:-:S02]  /*3a20*/  IMAD R6, R26, 0x8, R5 ;  /* 0x000000081a067824 */ /* 0x000fc400078e0205 */
[----:B------:R-:W-:Y:S01]  /*3a30*/  @P5 FFMA.FTZ R18, R24, R3, +INF ;  /* 0x7f80000018125423 */ /* 0x000fe20000010003 */
[----:B0-----:R-:W-:Y:S01]  /*3a40*/  FADD R20, R11, R12 ;  /* 0x0000000c0b147221 */ /* 0x001fe20000000000 */
[----:B------:R-:W-:Y:S02]  /*3a50*/  @P2 IMAD.MOV.U32 R2, RZ, RZ, 0x7f800000 ;  /* 0x7f800000ff022424 */ /* 0x000fe400078e00ff */
[----:B------:R-:W-:Y:S01]  /*3a60*/  @P3 FFMA.FTZ R20, R28, R7, +INF ;  /* 0x7f8000001c143423 */ /* 0x000fe20000010007 */
[----:B------:R-:W-:Y:S01]  /*3a70*/  IMAD R3, R146, UR9, RZ ;  /* 0x0000000992037c24 */ /* 0x000fe2000f8e02ff */
[----:B------:R-:W-:Y:S01]  /*3a80*/  USHF.R.S32.HI UR9, URZ, 0x1f, UR8 ;  /* 0x0000001fff097899 */ /* 0x000fe20008011408 */
[----:B------:R-:W-:Y:S02]  /*3a90*/  IMAD R7, R26, 0x8, R6 ;  /* 0x000000081a077824 */ /* 0x000fe400078e0206 */
[----:B------:R-:W-:Y:S01]  /*3aa0*/  @P2 FFMA.FTZ R19, R27, R2, +INF ;  /* 0x7f8000001b132423 */ /* 0x000fe20000010002 */
[----:B------:R-:W-:Y:S01]  /*3ab0*/  FSETP.NEU.AND P4, PT, R24, RZ, PT ;  /* 0x000000ff1800720b */ /* 0x000fe20003f8d000 */
[----:B------:R-:W-:Y:S01]  /*3ac0*/  IMAD.SHL.U32 R10, R30, 0x10, RZ ;  /* 0x000000101e0a7824 */ /* 0x000fe200078e00ff */
[----:B-1----:R-:W-:Y:S01]  /*3ad0*/  IADD3 R16, P3, P6, R3, UR8, R16 ;  /* 0x0000000803107c10 */ /* 0x002fe2000fe7e010 */
[----:B------:R-:W-:Y:S01]  /*3ae0*/  IMAD R9, R26, 0x8, R7 ;  /* 0x000000081a097824 */ /* 0x000fe200078e0207 */
[----:B------:R-:W-:Y:S01]  /*3af0*/  SHF.R.S32.HI R2, RZ, 0x1f, R3 ;  /* 0x0000001fff027819 */ /* 0x000fe20000011403 */
[----:B------:R-:W0:Y:S01]  /*3b00*/  LDCU UR8, c[0x0][0x3ec] ;  /* 0x00007d80ff0877ac */ /* 0x000e220008000800 */
[----:B------:R-:W-:Y:S01]  /*3b10*/  LOP3.LUT R14, R10, 0x70, RZ, 0xc0, !PT ;  /* 0x000000700a0e7812 */ /* 0x000fe200078ec0ff */
[----:B------:R-:W-:Y:S01]  /*3b20*/  IMAD R11, R26, 0x8, R9 ;  /* 0x000000081a0b7824 */ /* 0x000fe200078e0209 */
[----:B------:R-:W-:-:S02]  /*3b30*/  IADD3.X R24, PT, PT, R2, UR9, R17, P3, P6 ;  /* 0x0000000902187c10 */ /* 0x000fc40009fec411 */
[CC--:B------:R-:W-:Y:S01]  /*3b40*/  IADD3 R2, P3, PT, R5.reuse, R16.reuse, RZ ;  /* 0x0000001005027210 */ /* 0x0c0fe20007f7e0ff */
[----:B------:R-:W-:Y:S01]  /*3b50*/  IMAD R13, R26, 0x8, R11 ;  /* 0x000000081a0d7824 */ /* 0x000fe200078e020b */
[----:B------:R-:W-:Y:S02]  /*3b60*/  IADD3 R4, P6, PT, R6, R16, RZ ;  /* 0x0000001006047210 */ /* 0x000fe40007fde0ff */
[-C--:B------:R-:W-:Y:S01]  /*3b70*/  LEA.HI.X.SX32 R3, R5, R24.reuse, 0x1, P3 ;  /* 0x0000001805037211 */ /* 0x080fe200018f0eff */
[----:B------:R-:W-:Y:S01]  /*3b80*/  IMAD R15, R26, 0x8, R13 ;  /* 0x000000081a0f7824 */ /* 0x000fe200078e020d */
[----:B------:R-:W-:Y:S02]  /*3b90*/  LEA.HI.X.SX32 R5, R6, R24, 0x1, P6 ;  /* 0x0000001806057211 */ /* 0x000fe400030f0eff */
[-C--:B------:R-:W-:Y:S01]  /*3ba0*/  IADD3 R6, P3, PT, R7, R16.reuse, RZ ;  /* 0x0000001007067210 */ /* 0x080fe20007f7e0ff */
[----:B------:R-:W-:Y:S01]  /*3bb0*/  IMAD R17, R26, 0x8, R15 ;  /* 0x000000081a117824 */ /* 0x000fe200078e020f */
[----:B------:R-:W-:Y:S01]  /*3bc0*/  FSETP.NEU.AND P1, PT, R25, RZ, PT ;  /* 0x000000ff1900720b */ /* 0x000fe20003f2d000 */
[----:B------:R-:W-:Y:S01]  /*3bd0*/  VIADD R25, R14, UR10 ;  /* 0x0000000a0e197c36 */ /* 0x000fe20008000000 */
[----:B------:R-:W-:Y:S01]  /*3be0*/  IADD3 R8, P6, PT, R9, R16, RZ ;  /* 0x0000001009087210 */ /* 0x000fe20007fde0ff */
[----:B0-----:R-:W-:Y:S01]  /*3bf0*/  UIMAD UR8, UR14, UR8, URZ ;  /* 0x000000080e0872a4 */ /* 0x001fe2000f8e02ff */
[----:B------:R-:W-:-:S02]  /*3c00*/  LEA.HI.X.SX32 R7, R7, R24, 0x1, P3 ;  /* 0x0000001807077211 */ /* 0x000fc400018f0eff */
[----:B------:R-:W-:Y:S01]  /*3c10*/  LEA.HI.X.SX32 R9, R9, R24, 0x1, P6 ;  /* 0x0000001809097211 */ /* 0x000fe200030f0eff */
[----:B------:R-:W-:Y:S01]  /*3c20*/  USHF.L.U32 UR11, UR8, 0x2, URZ ;  /* 0x00000002080b7899 */ /* 0x000fe200080006ff */
[-C--:B------:R-:W-:Y:S01]  /*3c30*/  IADD3 R10, P3, PT, R11, R16.reuse, RZ ;  /* 0x000000100b0a7210 */ /* 0x080fe20007f7e0ff */
[----:B------:R-:W-:Y:S01]  /*3c40*/  UIMAD.WIDE UR8, UR8, 0x4, URZ ;  /* 0x00000004080878a5 */ /* 0x000fe2000f8e02ff */
[----:B------:R-:W-:Y:S02]  /*3c50*/  IADD3 R12, P6, PT, R13, R16, RZ ;  /* 0x000000100d0c7210 */ /* 0x000fe40007fde0ff */
[----:B------:R-:W-:Y:S02]  /*3c60*/  LEA.HI R22, R22, R25, RZ, 0x1f ;  /* 0x0000001916167211 */ /* 0x000fe400078ff8ff */
[----:B------:R-:W-:Y:S02]  /*3c70*/  FSETP.NEU.AND P5, PT, R27, RZ, PT ;  /* 0x000000ff1b00720b */ /* 0x000fe40003fad000 */
[----:B----4-:R-:W-:-:S02]  /*3c80*/  PRMT R25, R21, 0x7770, RZ ;  /* 0x0000777015197816 */ /* 0x010fc400000000ff */
[-C--:B------:R-:W-:Y:S02]  /*3c90*/  LEA.HI.X.SX32 R11, R11, R24.reuse, 0x1, P3 ;  /* 0x000000180b0b7211 */ /* 0x080fe400018f0eff */
[----:B------:R-:W-:Y:S01]  /*3ca0*/  PRMT R27, R21, 0x7771, RZ ;  /* 0x00007771151b7816 */ /* 0x000fe200000000ff */
[----:B------:R0:W-:Y:S01]  /*3cb0*/  STG.E.U8 desc[UR12][R2.64], R25 ;  /* 0x0000001902007986 */ /* 0x0001e2000c10110c */
[----:B------:R-:W-:Y:S02]  /*3cc0*/  LEA.HI.X.SX32 R13, R13, R24, 0x1, P6 ;  /* 0x000000180d0d7211 */ /* 0x000fe400030f0eff */
[-C--:B------:R-:W-:Y:S01]  /*3cd0*/  IADD3 R14, P3, PT, R15, R16.reuse, RZ ;  /* 0x000000100f0e7210 */ /* 0x080fe20007f7e0ff */
[----:B------:R-:W-:Y:S01]  /*3ce0*/  STG.E.U8 desc[UR12][R4.64], R27 ;  /* 0x0000001b04007986 */ /* 0x000fe2000c10110c */
[----:B------:R-:W-:Y:S02]  /*3cf0*/  PRMT R29, R21, 0x7772, RZ ;  /* 0x00007772151d7816 */ /* 0x000fe400000000ff */
[----:B------:R-:W-:-:S02]  /*3d00*/  IADD3 R16, P6, PT, R17, R16, RZ ;  /* 0x0000001011107210 */ /* 0x000fc40007fde0ff */
[----:B------:R-:W-:Y:S01]  /*3d10*/  PRMT R21, R21, 0x7773, RZ ;  /* 0x0000777315157816 */ /* 0x000fe200000000ff */
[----:B------:R-:W-:Y:S01]  /*3d20*/  STG.E.U8 desc[UR12][R6.64], R29 ;  /* 0x0000001d06007986 */ /* 0x000fe2000c10110c */
[C---:B-----5:R-:W-:Y:S02]  /*3d30*/  PRMT R31, R23.reuse, 0x7770, RZ ;  /* 0x00007770171f7816 */ /* 0x060fe400000000ff */
[----:B------:R-:W-:Y:S01]  /*3d40*/  PRMT R33, R23, 0x7771, RZ ;  /* 0x0000777117217816 */ /* 0x000fe200000000ff */
[----:B------:R1:W-:Y:S01]  /*3d50*/  STG.E.U8 desc[UR12][R8.64], R21 ;  /* 0x0000001508007986 */ /* 0x0003e2000c10110c */
[-C--:B------:R-:W-:Y:S02]  /*3d60*/  LEA.HI.X.SX32 R15, R15, R24.reuse, 0x1, P3 ;  /* 0x000000180f0f7211 */ /* 0x080fe400018f0eff */
[----:B0-----:R-:W-:Y:S01]  /*3d70*/  PRMT R25, R23, 0x7772, RZ ;  /* 0x0000777217197816 */ /* 0x001fe200000000ff */
[----:B------:R0:W-:Y:S01]  /*3d80*/  STG.E.U8 desc[UR12][R10.64], R31 ;  /* 0x0000001f0a007986 */ /* 0x0001e2000c10110c */
[----:B------:R-:W-:-:S02]  /*3d90*/  LEA.HI.X.SX32 R17, R17, R24, 0x1, P6 ;  /* 0x0000001811117211 */ /* 0x000fc400030f0eff */
[----:B------:R-:W-:Y:S01]  /*3da0*/  PRMT R23, R23, 0x7773, RZ ;  /* 0x0000777317177816 */ /* 0x000fe200000000ff */
[----:B------:R2:W-:Y:S01]  /*3db0*/  STG.E.U8 desc[UR12][R12.64], R33 ;  /* 0x000000210c007986 */ /* 0x0005e2000c10110c */
[----:B------:R-:W-:Y:S02]  /*3dc0*/  FSEL R2, R0, -INF , P1 ;  /* 0xff80000000027808 */ /* 0x000fe40000800000 */
[----:B------:R-:W-:Y:S01]  /*3dd0*/  FSEL R0, R19, -INF , P5 ;  /* 0xff80000013007808 */ /* 0x000fe20002800000 */
[----:B------:R2:W-:Y:S01]  /*3de0*/  STG.E.U8 desc[UR12][R14.64], R25 ;  /* 0x000000190e007986 */ /* 0x0005e2000c10110c */
[----:B------:R-:W-:Y:S01]  /*3df0*/  FSETP.NEU.AND P2, PT, R28, RZ, PT ;  /* 0x000000ff1c00720b */ /* 0x000fe20003f4d000 */
[----:B-1----:R-:W-:Y:S01]  /*3e00*/  FFMA R8, R2, 0.69314718246459960938, R147 ;  /* 0x3f31721802087823 */ /* 0x002fe20000000093 */
[----:B------:R-:W-:Y:S01]  /*3e10*/  FSEL R3, R18, -INF , P4 ;  /* 0xff80000012037808 */ /* 0x000fe20002000000 */
[----:B------:R2:W-:Y:S01]  /*3e20*/  STG.E.U8 desc[UR12][R16.64], R23 ;  /* 0x0000001710007986 */ /* 0x0005e2000c10110c */
[----:B------:R-:W-:Y:S01]  /*3e30*/  FSEL R5, R20, -INF , P2 ;  /* 0xff80000014057808 */ /* 0x000fe20001000000 */
[----:B0-----:R-:W-:Y:S01]  /*3e40*/  FFMA R10, R0, 0.69314718246459960938, R153 ;  /* 0x3f317218000a7823 */ /* 0x001fe20000000099 */
[----:B------:R-:W-:Y:S01]  /*3e50*/  LOP3.LUT R0, R30, 0x1c, RZ, 0xc0, !PT ;  /* 0x0000001c1e007812 */ /* 0x000fe200078ec0ff */
[----:B------:R-:W-:Y:S01]  /*3e60*/  FFMA R9, R3, 0.69314718246459960938, R152 ;  /* 0x3f31721803097823 */ /* 0x000fe20000000098 */
[----:B------:R-:W-:-:S02]  /*3e70*/  IMAD.SHL.U32 R3, R146, 0x4, RZ ;  /* 0x0000000492037824 */ /* 0x000fc400078e00ff */
[----:B------:R-:W-:Y:S01]  /*3e80*/  FFMA R11, R5, 0.69314718246459960938, R154 ;  /* 0x3f317218050b7823 */ /* 0x000fe2000000009a */
[----:B------:R-:W-:Y:S01]  /*3e90*/  LEA R0, R0, UR10, 0x2 ;  /* 0x0000000a00007c11 */ /* 0x000fe2000f8e10ff */
[----:B------:R-:W-:Y:S01]  /*3ea0*/  BAR.SYNC.DEFER_BLOCKING 0x0 ;  /* 0x0000000000007b1d */ /* 0x000fe20000010000 */
[----:B------:R-:W-:Y:S01]  /*3eb0*/  IMAD.HI R146, R146, 0x4, RZ ;  /* 0x0000000492927827 */ /* 0x000fe200078e02ff */
[----:B---3--:R-:W-:-:S04]  /*3ec0*/  IADD3 R2, P1, P2, R3, UR11, R34 ;  /* 0x0000000b03027c10 */ /* 0x008fc8000fa3e022 */
[----:B------:R-:W-:Y:S01]  /*3ed0*/  IADD3.X R3, PT, PT, R146, UR9, R35, P1, P2 ;  /* 0x0000000992037c10 */ /* 0x000fe20008fe4423 */
[----:B------:R2:W-:Y:S01]  /*3ee0*/  STS.128 [R0], R8 ;  /* 0x0000000800007388 */ /* 0x0005e20000000c00 */
[----:B------:R-:W-:Y:S06]  /*3ef0*/  BAR.SYNC.DEFER_BLOCKING 0x0 ;  /* 0x0000000000007b1d */ /* 0x000fec0000010000 */
[----:B------:R-:W-:Y:S05]  /*3f00*/  @P0 EXIT ;  /* 0x000000000000094d */ /* 0x000fea0003800000 */
[----:B------:R-:W0:Y:S04]  /*3f10*/  LDS R5, [R22] ;  /* 0x0000000016057984 */ /* 0x000e280000000800 */
[----:B0-----:R-:W-:Y:S01]  /*3f20*/  STG.E desc[UR12][R2.64], R5 ;  /* 0x0000000502007986 */ /* 0x001fe2000c10190c */
[----:B------:R-:W-:Y:S05]  /*3f30*/  EXIT ;  /* 0x000000000000794d */ /* 0x000fea0003800000 */
.L_x_10:
[----:B------:R-:W-:-:S00]  /*3f40*/  BRA `(.L_x_10) ;  /* 0xfffffffc00fc7947 */ /* 0x000fc0000383ffff */
[----:B------:R-:W-:-:S00]  /*3f50*/  NOP ;  /* 0x0000000000007918 */ /* 0x000fc00000000000 */
        /* <DEDUP_REMOVED lines=10> */
.L_x_11:


//--------------------- .nv.global.init           --------------------------
	.section	.nv.global.init,"aw",@progbits
.nv.global.init:
	.type		_$_str,@object
	.size		_$_str,(.L_0 - _$_str)
_$_str:
        /*0000*/ 	.byte	0x5f, 0x5f, 0x43, 0x55, 0x44, 0x41, 0x5f, 0x46, 0x54, 0x5a, 0x00
.L_0:


//--------------------- .nv.shared.attn_fwd       --------------------------
	.section	.nv.shared.attn_fwd,"aw",@nobits
	.sectionflags	@""
	.align	16
	.zero		1024


//--------------------- .nv.shared.reserved.0     --------------------------
	.section	.nv.shared.reserved.0,"aw",@nobits
	.weak		__nv_reservedSMEM_offset_0_alias
	.size		__nv_reservedSMEM_offset_0_alias, 0, 64
	.other		__nv_reservedSMEM_offset_0_alias,@"STO_CUDA_RESERVED_SHARED STV_DEFAULT"
__nv_reservedSMEM_offset_0_alias:
	.zero		0
	.zero		64


//--------------------- .nv.constant0.attn_fwd    --------------------------
	.section	.nv.constant0.attn_fwd,"a",@progbits
	.sectionflags	@""
	.align	4
.nv.constant0.attn_fwd:
	.zero		1032


//--------------------- SYMBOLS --------------------------

	.type		.nv.reservedSmem.offset0,@object
	.size		.nv.reservedSmem.offset0,0x4
	.type		.nv.reservedSmem.cap,@object
	.size		.nv.reservedSmem.cap,0x4
